//
// Generated by NVIDIA NVVM Compiler
//
// Compiler Build ID: CL-36424714
// Cuda compilation tools, release 13.0, V13.0.88
// Based on NVVM 20.0.0
//

.version 9.0
.target sm_100
.address_size 64

	// .globl	_Z22accumulateForcesKernelPfjff
.extern .shared .align 16 .b8 sm[];

.visible .entry _Z22accumulateForcesKernelPfjff(
	.param .u64 .ptr .align 1 _Z22accumulateForcesKernelPfjff_param_0,
	.param .u32 _Z22accumulateForcesKernelPfjff_param_1,
	.param .f32 _Z22accumulateForcesKernelPfjff_param_2,
	.param .f32 _Z22accumulateForcesKernelPfjff_param_3
)
{
	.reg .pred 	%p<3>;
	.reg .b32 	%r<13>;
	.reg .b32 	%f<4>;
	.reg .b64 	%rd<5>;

	ld.param.u64 	%rd2, [_Z22accumulateForcesKernelPfjff_param_0];
	ld.param.u32 	%r6, [_Z22accumulateForcesKernelPfjff_param_1];
	ld.param.f32 	%f2, [_Z22accumulateForcesKernelPfjff_param_2];
	ld.param.f32 	%f3, [_Z22accumulateForcesKernelPfjff_param_3];
	mov.u32 	%r7, %ctaid.x;
	mov.u32 	%r1, %ntid.x;
	mov.u32 	%r8, %tid.x;
	mad.lo.s32 	%r12, %r7, %r1, %r8;
	setp.ge.u32 	%p1, %r12, %r6;
	@%p1 bra 	$L__BB0_3;
	mul.f32 	%f1, %f2, %f3;
	mov.u32 	%r9, %nctaid.x;
	mul.lo.s32 	%r3, %r1, %r9;
	cvta.to.global.u64 	%rd1, %rd2;
$L__BB0_2:
	mul.lo.s32 	%r10, %r12, 3;
	mul.wide.u32 	%rd3, %r10, 4;
	add.s64 	%rd4, %rd1, %rd3;
	mov.b32 	%r11, 0;
	st.global.u32 	[%rd4], %r11;
	st.global.f32 	[%rd4+4], %f1;
	st.global.u32 	[%rd4+8], %r11;
	add.s32 	%r12, %r12, %r3;
	setp.lt.u32 	%p2, %r12, %r6;
	@%p2 bra 	$L__BB0_2;
$L__BB0_3:
	ret;

}
	// .globl	_Z23forwardEulerSolveKernelPfS_PKfS1_jff
.visible .entry _Z23forwardEulerSolveKernelPfS_PKfS1_jff(
	.param .u64 .ptr .align 1 _Z23forwardEulerSolveKernelPfS_PKfS1_jff_param_0,
	.param .u64 .ptr .align 1 _Z23forwardEulerSolveKernelPfS_PKfS1_jff_param_1,
	.param .u64 .ptr .align 1 _Z23forwardEulerSolveKernelPfS_PKfS1_jff_param_2,
	.param .u64 .ptr .align 1 _Z23forwardEulerSolveKernelPfS_PKfS1_jff_param_3,
	.param .u32 _Z23forwardEulerSolveKernelPfS_PKfS1_jff_param_4,
	.param .f32 _Z23forwardEulerSolveKernelPfS_PKfS1_jff_param_5,
	.param .f32 _Z23forwardEulerSolveKernelPfS_PKfS1_jff_param_6
)
{
	.reg .pred 	%p<3>;
	.reg .b32 	%r<12>;
	.reg .b32 	%f<20>;
	.reg .b64 	%rd<14>;

	ld.param.u64 	%rd5, [_Z23forwardEulerSolveKernelPfS_PKfS1_jff_param_0];
	ld.param.u64 	%rd6, [_Z23forwardEulerSolveKernelPfS_PKfS1_jff_param_1];
	ld.param.u64 	%rd7, [_Z23forwardEulerSolveKernelPfS_PKfS1_jff_param_2];
	ld.param.u64 	%rd8, [_Z23forwardEulerSolveKernelPfS_PKfS1_jff_param_3];
	ld.param.u32 	%r6, [_Z23forwardEulerSolveKernelPfS_PKfS1_jff_param_4];
	ld.param.f32 	%f2, [_Z23forwardEulerSolveKernelPfS_PKfS1_jff_param_5];
	ld.param.f32 	%f3, [_Z23forwardEulerSolveKernelPfS_PKfS1_jff_param_6];
	mov.u32 	%r7, %ctaid.x;
	mov.u32 	%r1, %ntid.x;
	mov.u32 	%r8, %tid.x;
	mad.lo.s32 	%r11, %r7, %r1, %r8;
	setp.ge.u32 	%p1, %r11, %r6;
	@%p1 bra 	$L__BB1_3;
	rcp.rn.f32 	%f4, %f2;
	mul.f32 	%f1, %f4, %f3;
	mov.u32 	%r9, %nctaid.x;
	mul.lo.s32 	%r3, %r1, %r9;
	cvta.to.global.u64 	%rd1, %rd8;
	cvta.to.global.u64 	%rd2, %rd6;
	cvta.to.global.u64 	%rd3, %rd7;
	cvta.to.global.u64 	%rd4, %rd5;
$L__BB1_2:
	mul.lo.s32 	%r10, %r11, 3;
	mul.wide.u32 	%rd9, %r10, 4;
	add.s64 	%rd10, %rd1, %rd9;
	add.s64 	%rd11, %rd2, %rd9;
	ld.global.f32 	%f5, [%rd10];
	ld.global.f32 	%f6, [%rd10+4];
	ld.global.f32 	%f7, [%rd10+8];
	ld.global.f32 	%f8, [%rd11];
	fma.rn.f32 	%f9, %f1, %f5, %f8;
	st.global.f32 	[%rd11], %f9;
	ld.global.f32 	%f10, [%rd11+4];
	fma.rn.f32 	%f11, %f1, %f6, %f10;
	st.global.f32 	[%rd11+4], %f11;
	ld.global.f32 	%f12, [%rd11+8];
	fma.rn.f32 	%f13, %f1, %f7, %f12;
	st.global.f32 	[%rd11+8], %f13;
	add.s64 	%rd12, %rd3, %rd9;
	add.s64 	%rd13, %rd4, %rd9;
	ld.global.f32 	%f14, [%rd12];
	fma.rn.f32 	%f15, %f3, %f9, %f14;
	ld.global.f32 	%f16, [%rd12+4];
	fma.rn.f32 	%f17, %f3, %f11, %f16;
	ld.global.f32 	%f18, [%rd12+8];
	fma.rn.f32 	%f19, %f3, %f13, %f18;
	st.global.f32 	[%rd13], %f15;
	st.global.f32 	[%rd13+4], %f17;
	st.global.f32 	[%rd13+8], %f19;
	add.s32 	%r11, %r11, %r3;
	setp.lt.u32 	%p2, %r11, %r6;
	@%p2 bra 	$L__BB1_2;
$L__BB1_3:
	ret;

}
	// .globl	_Z27handlePlaneCollisionsKernelPfS_PKfjfff
.visible .entry _Z27handlePlaneCollisionsKernelPfS_PKfjfff(
	.param .u64 .ptr .align 1 _Z27handlePlaneCollisionsKernelPfS_PKfjfff_param_0,
	.param .u64 .ptr .align 1 _Z27handlePlaneCollisionsKernelPfS_PKfjfff_param_1,
	.param .u64 .ptr .align 1 _Z27handlePlaneCollisionsKernelPfS_PKfjfff_param_2,
	.param .u32 _Z27handlePlaneCollisionsKernelPfS_PKfjfff_param_3,
	.param .f32 _Z27handlePlaneCollisionsKernelPfS_PKfjfff_param_4,
	.param .f32 _Z27handlePlaneCollisionsKernelPfS_PKfjfff_param_5,
	.param .f32 _Z27handlePlaneCollisionsKernelPfS_PKfjfff_param_6
)
{
	.reg .pred 	%p<5>;
	.reg .b32 	%r<12>;
	.reg .b32 	%f<30>;
	.reg .b64 	%rd<10>;

	ld.param.u64 	%rd6, [_Z27handlePlaneCollisionsKernelPfS_PKfjfff_param_0];
	ld.param.u64 	%rd7, [_Z27handlePlaneCollisionsKernelPfS_PKfjfff_param_1];
	ld.param.u32 	%r6, [_Z27handlePlaneCollisionsKernelPfS_PKfjfff_param_3];
	ld.param.f32 	%f10, [_Z27handlePlaneCollisionsKernelPfS_PKfjfff_param_4];
	ld.param.f32 	%f11, [_Z27handlePlaneCollisionsKernelPfS_PKfjfff_param_5];
	ld.param.f32 	%f12, [_Z27handlePlaneCollisionsKernelPfS_PKfjfff_param_6];
	mov.u32 	%r7, %ctaid.x;
	mov.u32 	%r1, %ntid.x;
	mov.u32 	%r8, %tid.x;
	mad.lo.s32 	%r11, %r7, %r1, %r8;
	setp.ge.u32 	%p1, %r11, %r6;
	@%p1 bra 	$L__BB2_8;
	fma.rn.f32 	%f1, %f11, 0fBF000000, 0f3F800000;
	mov.u32 	%r9, %nctaid.x;
	mul.lo.s32 	%r3, %r1, %r9;
	cvta.to.global.u64 	%rd1, %rd6;
	cvta.to.global.u64 	%rd2, %rd7;
$L__BB2_2:
	mul.lo.s32 	%r10, %r11, 3;
	cvt.u64.u32 	%rd3, %r10;
	mul.wide.u32 	%rd8, %r10, 4;
	add.s64 	%rd4, %rd1, %rd8;
	ld.global.f32 	%f13, [%rd4];
	ld.global.f32 	%f14, [%rd4+4];
	fma.rn.f32 	%f15, %f13, 0f00000000, %f14;
	ld.global.f32 	%f16, [%rd4+8];
	fma.rn.f32 	%f17, %f16, 0f00000000, %f15;
	sub.f32 	%f18, %f17, %f10;
	setp.gtu.f32 	%p2, %f18, 0f358637BD;
	@%p2 bra 	$L__BB2_7;
	shl.b64 	%rd9, %rd3, 2;
	add.s64 	%rd5, %rd2, %rd9;
	ld.global.f32 	%f19, [%rd5];
	ld.global.f32 	%f20, [%rd5+4];
	fma.rn.f32 	%f21, %f19, 0f00000000, %f20;
	ld.global.f32 	%f22, [%rd5+8];
	fma.rn.f32 	%f2, %f22, 0f00000000, %f21;
	mul.f32 	%f3, %f2, 0f00000000;
	sub.f32 	%f4, %f19, %f3;
	sub.f32 	%f5, %f20, %f2;
	sub.f32 	%f6, %f22, %f3;
	setp.geu.f32 	%p3, %f2, 0fBDCCCCCD;
	@%p3 bra 	$L__BB2_5;
	mul.f32 	%f25, %f12, %f3;
	mul.f32 	%f26, %f12, %f2;
	sub.f32 	%f27, %f4, %f25;
	st.global.f32 	[%rd5], %f27;
	sub.f32 	%f28, %f5, %f26;
	st.global.f32 	[%rd5+4], %f28;
	sub.f32 	%f29, %f6, %f25;
	bra.uni 	$L__BB2_6;
$L__BB2_5:
	mul.f32 	%f23, %f1, %f4;
	st.global.f32 	[%rd5], %f23;
	mul.f32 	%f24, %f1, %f5;
	st.global.f32 	[%rd5+4], %f24;
	mul.f32 	%f29, %f1, %f6;
$L__BB2_6:
	st.global.f32 	[%rd5+8], %f29;
	st.global.f32 	[%rd4+4], %f10;
$L__BB2_7:
	add.s32 	%r11, %r11, %r3;
	setp.lt.u32 	%p4, %r11, %r6;
	@%p4 bra 	$L__BB2_2;
$L__BB2_8:
	ret;

}
	// .globl	_Z10fillKernelPf6float3
.visible .entry _Z10fillKernelPf6float3(
	.param .u64 .ptr .align 1 _Z10fillKernelPf6float3_param_0,
	.param .align 4 .b8 _Z10fillKernelPf6float3_param_1[12]
)
{
	.reg .b32 	%r<3>;
	.reg .b32 	%f<4>;
	.reg .b64 	%rd<5>;

	ld.param.f32 	%f1, [_Z10fillKernelPf6float3_param_1+8];
	ld.param.f32 	%f2, [_Z10fillKernelPf6float3_param_1+4];
	ld.param.f32 	%f3, [_Z10fillKernelPf6float3_param_1];
	ld.param.u64 	%rd1, [_Z10fillKernelPf6float3_param_0];
	cvta.to.global.u64 	%rd2, %rd1;
	mov.u32 	%r1, %tid.x;
	mul.lo.s32 	%r2, %r1, 3;
	mul.wide.u32 	%rd3, %r2, 4;
	add.s64 	%rd4, %rd2, %rd3;
	st.global.f32 	[%rd4], %f3;
	st.global.f32 	[%rd4+4], %f2;
	st.global.f32 	[%rd4+8], %f1;
	ret;

}
	// .globl	_Z18float3ReduceKernelI14MinReductionOpEvPf
.visible .entry _Z18float3ReduceKernelI14MinReductionOpEvPf(
	.param .u64 .ptr .align 1 _Z18float3ReduceKernelI14MinReductionOpEvPf_param_0
)
{
	.reg .pred 	%p<8>;
	.reg .b32 	%r<23>;
	.reg .b32 	%f<14>;
	.reg .b64 	%rd<15>;

	ld.param.u64 	%rd2, [_Z18float3ReduceKernelI14MinReductionOpEvPf_param_0];
	cvta.to.global.u64 	%rd1, %rd2;
	mov.u32 	%r1, %tid.x;
	mul.lo.s32 	%r2, %r1, 3;
	mov.u32 	%r3, %ctaid.x;
	mov.u32 	%r9, %ntid.x;
	mad.lo.s32 	%r10, %r3, %r9, %r1;
	mul.lo.s32 	%r11, %r10, 3;
	mul.wide.u32 	%rd3, %r11, 4;
	add.s64 	%rd4, %rd1, %rd3;
	ld.global.f32 	%f4, [%rd4];
	shl.b32 	%r12, %r2, 2;
	mov.u32 	%r13, sm;
	add.s32 	%r4, %r13, %r12;
	st.shared.f32 	[%r4], %f4;
	add.s32 	%r14, %r11, 1;
	mul.wide.u32 	%rd5, %r14, 4;
	add.s64 	%rd6, %rd1, %rd5;
	ld.global.f32 	%f5, [%rd6];
	st.shared.f32 	[%r4+4], %f5;
	add.s32 	%r15, %r11, 2;
	mul.wide.u32 	%rd7, %r15, 4;
	add.s64 	%rd8, %rd1, %rd7;
	ld.global.f32 	%f6, [%rd8];
	st.shared.f32 	[%r4+8], %f6;
	bar.sync 	0;
	shr.u32 	%r16, %r9, 1;
	and.b32  	%r17, %r9, 2046;
	add.s32 	%r22, %r16, %r17;
	setp.lt.u32 	%p1, %r22, 3;
	@%p1 bra 	$L__BB4_9;
$L__BB4_1:
	mov.u32 	%r6, %r22;
	setp.ge.u32 	%p2, %r2, %r6;
	@%p2 bra 	$L__BB4_8;
	shl.b32 	%r18, %r6, 2;
	add.s32 	%r7, %r4, %r18;
	ld.shared.f32 	%f7, [%r4];
	ld.shared.f32 	%f1, [%r7];
	setp.geu.f32 	%p3, %f1, %f7;
	@%p3 bra 	$L__BB4_4;
	st.shared.f32 	[%r4], %f1;
$L__BB4_4:
	ld.shared.f32 	%f8, [%r4+4];
	ld.shared.f32 	%f2, [%r7+4];
	setp.geu.f32 	%p4, %f2, %f8;
	@%p4 bra 	$L__BB4_6;
	st.shared.f32 	[%r4+4], %f2;
$L__BB4_6:
	ld.shared.f32 	%f9, [%r4+8];
	ld.shared.f32 	%f3, [%r7+8];
	setp.geu.f32 	%p5, %f3, %f9;
	@%p5 bra 	$L__BB4_8;
	st.shared.f32 	[%r4+8], %f3;
$L__BB4_8:
	bar.sync 	0;
	shr.u32 	%r22, %r6, 1;
	setp.gt.u32 	%p6, %r6, 5;
	@%p6 bra 	$L__BB4_1;
$L__BB4_9:
	setp.ne.s32 	%p7, %r1, 0;
	@%p7 bra 	$L__BB4_11;
	mul.lo.s32 	%r19, %r3, 3;
	.pragma "used_bytes_mask 4095";
	ld.shared.v4.f32 	{%f10, %f11, %f12, %f13}, [sm];
	mul.wide.u32 	%rd9, %r19, 4;
	add.s64 	%rd10, %rd1, %rd9;
	st.global.f32 	[%rd10], %f10;
	add.s32 	%r20, %r19, 1;
	mul.wide.u32 	%rd11, %r20, 4;
	add.s64 	%rd12, %rd1, %rd11;
	st.global.f32 	[%rd12], %f11;
	add.s32 	%r21, %r19, 2;
	mul.wide.u32 	%rd13, %r21, 4;
	add.s64 	%rd14, %rd1, %rd13;
	st.global.f32 	[%rd14], %f12;
$L__BB4_11:
	ret;

}
	// .globl	_Z18float3ReduceKernelI14MaxReductionOpEvPf
.visible .entry _Z18float3ReduceKernelI14MaxReductionOpEvPf(
	.param .u64 .ptr .align 1 _Z18float3ReduceKernelI14MaxReductionOpEvPf_param_0
)
{
	.reg .pred 	%p<8>;
	.reg .b32 	%r<23>;
	.reg .b32 	%f<14>;
	.reg .b64 	%rd<15>;

	ld.param.u64 	%rd2, [_Z18float3ReduceKernelI14MaxReductionOpEvPf_param_0];
	cvta.to.global.u64 	%rd1, %rd2;
	mov.u32 	%r1, %tid.x;
	mul.lo.s32 	%r2, %r1, 3;
	mov.u32 	%r3, %ctaid.x;
	mov.u32 	%r9, %ntid.x;
	mad.lo.s32 	%r10, %r3, %r9, %r1;
	mul.lo.s32 	%r11, %r10, 3;
	mul.wide.u32 	%rd3, %r11, 4;
	add.s64 	%rd4, %rd1, %rd3;
	ld.global.f32 	%f4, [%rd4];
	shl.b32 	%r12, %r2, 2;
	mov.u32 	%r13, sm;
	add.s32 	%r4, %r13, %r12;
	st.shared.f32 	[%r4], %f4;
	add.s32 	%r14, %r11, 1;
	mul.wide.u32 	%rd5, %r14, 4;
	add.s64 	%rd6, %rd1, %rd5;
	ld.global.f32 	%f5, [%rd6];
	st.shared.f32 	[%r4+4], %f5;
	add.s32 	%r15, %r11, 2;
	mul.wide.u32 	%rd7, %r15, 4;
	add.s64 	%rd8, %rd1, %rd7;
	ld.global.f32 	%f6, [%rd8];
	st.shared.f32 	[%r4+8], %f6;
	bar.sync 	0;
	shr.u32 	%r16, %r9, 1;
	and.b32  	%r17, %r9, 2046;
	add.s32 	%r22, %r16, %r17;
	setp.lt.u32 	%p1, %r22, 3;
	@%p1 bra 	$L__BB5_9;
$L__BB5_1:
	mov.u32 	%r6, %r22;
	setp.ge.u32 	%p2, %r2, %r6;
	@%p2 bra 	$L__BB5_8;
	shl.b32 	%r18, %r6, 2;
	add.s32 	%r7, %r4, %r18;
	ld.shared.f32 	%f7, [%r4];
	ld.shared.f32 	%f1, [%r7];
	setp.leu.f32 	%p3, %f1, %f7;
	@%p3 bra 	$L__BB5_4;
	st.shared.f32 	[%r4], %f1;
$L__BB5_4:
	ld.shared.f32 	%f8, [%r4+4];
	ld.shared.f32 	%f2, [%r7+4];
	setp.leu.f32 	%p4, %f2, %f8;
	@%p4 bra 	$L__BB5_6;
	st.shared.f32 	[%r4+4], %f2;
$L__BB5_6:
	ld.shared.f32 	%f9, [%r4+8];
	ld.shared.f32 	%f3, [%r7+8];
	setp.leu.f32 	%p5, %f3, %f9;
	@%p5 bra 	$L__BB5_8;
	st.shared.f32 	[%r4+8], %f3;
$L__BB5_8:
	bar.sync 	0;
	shr.u32 	%r22, %r6, 1;
	setp.gt.u32 	%p6, %r6, 5;
	@%p6 bra 	$L__BB5_1;
$L__BB5_9:
	setp.ne.s32 	%p7, %r1, 0;
	@%p7 bra 	$L__BB5_11;
	mul.lo.s32 	%r19, %r3, 3;
	.pragma "used_bytes_mask 4095";
	ld.shared.v4.f32 	{%f10, %f11, %f12, %f13}, [sm];
	mul.wide.u32 	%rd9, %r19, 4;
	add.s64 	%rd10, %rd1, %rd9;
	st.global.f32 	[%rd10], %f10;
	add.s32 	%r20, %r19, 1;
	mul.wide.u32 	%rd11, %r20, 4;
	add.s64 	%rd12, %rd1, %rd11;
	st.global.f32 	[%rd12], %f11;
	add.s32 	%r21, %r19, 2;
	mul.wide.u32 	%rd13, %r21, 4;
	add.s64 	%rd14, %rd1, %rd13;
	st.global.f32 	[%rd14], %f12;
$L__BB5_11:
	ret;

}
	// .globl	_Z18float3ReduceKernelI14SumReductionOpEvPf
.visible .entry _Z18float3ReduceKernelI14SumReductionOpEvPf(
	.param .u64 .ptr .align 1 _Z18float3ReduceKernelI14SumReductionOpEvPf_param_0
)
{
	.reg .pred 	%p<5>;
	.reg .b32 	%r<23>;
	.reg .b32 	%f<17>;
	.reg .b64 	%rd<15>;

	ld.param.u64 	%rd2, [_Z18float3ReduceKernelI14SumReductionOpEvPf_param_0];
	cvta.to.global.u64 	%rd1, %rd2;
	mov.u32 	%r1, %tid.x;
	mul.lo.s32 	%r2, %r1, 3;
	mov.u32 	%r3, %ctaid.x;
	mov.u32 	%r8, %ntid.x;
	mad.lo.s32 	%r9, %r3, %r8, %r1;
	mul.lo.s32 	%r10, %r9, 3;
	mul.wide.u32 	%rd3, %r10, 4;
	add.s64 	%rd4, %rd1, %rd3;
	ld.global.f32 	%f1, [%rd4];
	shl.b32 	%r11, %r2, 2;
	mov.u32 	%r12, sm;
	add.s32 	%r4, %r12, %r11;
	st.shared.f32 	[%r4], %f1;
	add.s32 	%r13, %r10, 1;
	mul.wide.u32 	%rd5, %r13, 4;
	add.s64 	%rd6, %rd1, %rd5;
	ld.global.f32 	%f2, [%rd6];
	st.shared.f32 	[%r4+4], %f2;
	add.s32 	%r14, %r10, 2;
	mul.wide.u32 	%rd7, %r14, 4;
	add.s64 	%rd8, %rd1, %rd7;
	ld.global.f32 	%f3, [%rd8];
	st.shared.f32 	[%r4+8], %f3;
	bar.sync 	0;
	shr.u32 	%r15, %r8, 1;
	and.b32  	%r16, %r8, 2046;
	add.s32 	%r22, %r15, %r16;
	setp.lt.u32 	%p1, %r22, 3;
	@%p1 bra 	$L__BB6_4;
$L__BB6_1:
	setp.ge.u32 	%p2, %r2, %r22;
	@%p2 bra 	$L__BB6_3;
	shl.b32 	%r17, %r22, 2;
	add.s32 	%r18, %r4, %r17;
	ld.shared.f32 	%f4, [%r18];
	ld.shared.f32 	%f5, [%r4];
	add.f32 	%f6, %f4, %f5;
	st.shared.f32 	[%r4], %f6;
	ld.shared.f32 	%f7, [%r18+4];
	ld.shared.f32 	%f8, [%r4+4];
	add.f32 	%f9, %f7, %f8;
	st.shared.f32 	[%r4+4], %f9;
	ld.shared.f32 	%f10, [%r18+8];
	ld.shared.f32 	%f11, [%r4+8];
	add.f32 	%f12, %f10, %f11;
	st.shared.f32 	[%r4+8], %f12;
$L__BB6_3:
	bar.sync 	0;
	shr.u32 	%r7, %r22, 1;
	setp.gt.u32 	%p3, %r22, 5;
	mov.u32 	%r22, %r7;
	@%p3 bra 	$L__BB6_1;
$L__BB6_4:
	setp.ne.s32 	%p4, %r1, 0;
	@%p4 bra 	$L__BB6_6;
	mul.lo.s32 	%r19, %r3, 3;
	.pragma "used_bytes_mask 4095";
	ld.shared.v4.f32 	{%f13, %f14, %f15, %f16}, [sm];
	mul.wide.u32 	%rd9, %r19, 4;
	add.s64 	%rd10, %rd1, %rd9;
	st.global.f32 	[%rd10], %f13;
	add.s32 	%r20, %r19, 1;
	mul.wide.u32 	%rd11, %r20, 4;
	add.s64 	%rd12, %rd1, %rd11;
	st.global.f32 	[%rd12], %f14;
	add.s32 	%r21, %r19, 2;
	mul.wide.u32 	%rd13, %r21, 4;
	add.s64 	%rd14, %rd1, %rd13;
	st.global.f32 	[%rd14], %f15;
$L__BB6_6:
	ret;

}


// ===== COMPILED SASS (sm_100) =====

	.target	sm_100

	.elftype	@"ET_EXEC"


//--------------------- .note.nv.tkinfo           --------------------------
	.section	.note.nv.tkinfo,"",@"SHT_NOTE"
	.sectionflags	@"SHF_NOTE_NV_TKINFO"
	.tkinfo
        /*0018*/ 	.word	0x00000002
        /*0030*/ 	.string	""
        /*0030*/ 	.string	"ptxas"
        /*0030*/ 	.string	"Cuda compilation tools, release 13.0, V13.0.88"
        /*0030*/ 	.string	"Build cuda_13.0.r13.0/compiler.36424714_0"
        /*0030*/ 	.string	"-arch sm_100 -m 64 "



//--------------------- .note.nv.cuinfo           --------------------------
	.section	.note.nv.cuinfo,"",@"SHT_NOTE"
	.sectionflags	@"SHF_NOTE_NV_CUINFO"
        /*0018*/ 	.short	0x0002
        /*001a*/ 	.short	0x0064
        /*001c*/ 	.short	0x0082
	.zero		2


//--------------------- .nv.info                  --------------------------
	.section	.nv.info,"",@"SHT_CUDA_INFO"
	.align	4


	//----- nvinfo : EIATTR_REGCOUNT
	.align		4
        /*0000*/ 	.byte	0x04, 0x2f
        /*0002*/ 	.short	(.L_1 - .L_0)
	.align		4
.L_0:
        /*0004*/ 	.word	index@(_Z22accumulateForcesKernelPfjff)
        /*0008*/ 	.word	0x0000000c


	//----- nvinfo : EIATTR_FRAME_SIZE
	.align		4
.L_1:
        /*000c*/ 	.byte	0x04, 0x11
        /*000e*/ 	.short	(.L_3 - .L_2)
	.align		4
.L_2:
        /*0010*/ 	.word	index@(_Z22accumulateForcesKernelPfjff)
        /*0014*/ 	.word	0x00000000


	//----- nvinfo : EIATTR_REGCOUNT
	.align		4
.L_3:
        /*0018*/ 	.byte	0x04, 0x2f
        /*001a*/ 	.short	(.L_5 - .L_4)
	.align		4
.L_4:
        /*001c*/ 	.word	index@(_Z23forwardEulerSolveKernelPfS_PKfS1_jff)
        /*0020*/ 	.word	0x00000018


	//----- nvinfo : EIATTR_FRAME_SIZE
	.align		4
.L_5:
        /*0024*/ 	.byte	0x04, 0x11
        /*0026*/ 	.short	(.L_7 - .L_6)
	.align		4
.L_6:
        /*0028*/ 	.word	index@($__internal_0_$__cuda_sm20_rcp_rn_f32_slowpath)
        /*002c*/ 	.word	0x00000000


	//----- nvinfo : EIATTR_FRAME_SIZE
	.align		4
.L_7:
        /*0030*/ 	.byte	0x04, 0x11
        /*0032*/ 	.short	(.L_9 - .L_8)
	.align		4
.L_8:
        /*0034*/ 	.word	index@(_Z23forwardEulerSolveKernelPfS_PKfS1_jff)
        /*0038*/ 	.word	0x00000000


	//----- nvinfo : EIATTR_REGCOUNT
	.align		4
.L_9:
        /*003c*/ 	.byte	0x04, 0x2f
        /*003e*/ 	.short	(.L_11 - .L_10)
	.align		4
.L_10:
        /*0040*/ 	.word	index@(_Z27handlePlaneCollisionsKernelPfS_PKfjfff)
        /*0044*/ 	.word	0x0000001a


	//----- nvinfo : EIATTR_FRAME_SIZE
	.align		4
.L_11:
        /*0048*/ 	.byte	0x04, 0x11
        /*004a*/ 	.short	(.L_13 - .L_12)
	.align		4
.L_12:
        /*004c*/ 	.word	index@(_Z27handlePlaneCollisionsKernelPfS_PKfjfff)
        /*0050*/ 	.word	0x00000000


	//----- nvinfo : EIATTR_REGCOUNT
	.align		4
.L_13:
        /*0054*/ 	.byte	0x04, 0x2f
        /*0056*/ 	.short	(.L_15 - .L_14)
	.align		4
.L_14:
        /*0058*/ 	.word	index@(_Z10fillKernelPf6float3)
        /*005c*/ 	.word	0x0000000c


	//----- nvinfo : EIATTR_FRAME_SIZE
	.align		4
.L_15:
        /*0060*/ 	.byte	0x04, 0x11
        /*0062*/ 	.short	(.L_17 - .L_16)
	.align		4
.L_16:
        /*0064*/ 	.word	index@(_Z10fillKernelPf6float3)
        /*0068*/ 	.word	0x00000000


	//----- nvinfo : EIATTR_REGCOUNT
	.align		4
.L_17:
        /*006c*/ 	.byte	0x04, 0x2f
        /*006e*/ 	.short	(.L_19 - .L_18)
	.align		4
.L_18:
        /*0070*/ 	.word	index@(_Z18float3ReduceKernelI14MinReductionOpEvPf)
        /*0074*/ 	.word	0x00000010


	//----- nvinfo : EIATTR_FRAME_SIZE
	.align		4
.L_19:
        /*0078*/ 	.byte	0x04, 0x11
        /*007a*/ 	.short	(.L_21 - .L_20)
	.align		4
.L_20:
        /*007c*/ 	.word	index@(_Z18float3ReduceKernelI14MinReductionOpEvPf)
        /*0080*/ 	.word	0x00000000


	//----- nvinfo : EIATTR_REGCOUNT
	.align		4
.L_21:
        /*0084*/ 	.byte	0x04, 0x2f
        /*0086*/ 	.short	(.L_23 - .L_22)
	.align		4
.L_22:
        /*0088*/ 	.word	index@(_Z18float3ReduceKernelI14MaxReductionOpEvPf)
        /*008c*/ 	.word	0x00000010


	//----- nvinfo : EIATTR_FRAME_SIZE
	.align		4
.L_23:
        /*0090*/ 	.byte	0x04, 0x11
        /*0092*/ 	.short	(.L_25 - .L_24)
	.align		4
.L_24:
        /*0094*/ 	.word	index@(_Z18float3ReduceKernelI14MaxReductionOpEvPf)
        /*0098*/ 	.word	0x00000000


	//----- nvinfo : EIATTR_REGCOUNT
	.align		4
.L_25:
        /*009c*/ 	.byte	0x04, 0x2f
        /*009e*/ 	.short	(.L_27 - .L_26)
	.align		4
.L_26:
        /*00a0*/ 	.word	index@(_Z18float3ReduceKernelI14SumReductionOpEvPf)
        /*00a4*/ 	.word	0x00000010


	//----- nvinfo : EIATTR_FRAME_SIZE
	.align		4
.L_27:
        /*00a8*/ 	.byte	0x04, 0x11
        /*00aa*/ 	.short	(.L_29 - .L_28)
	.align		4
.L_28:
        /*00ac*/ 	.word	index@(_Z18float3ReduceKernelI14SumReductionOpEvPf)
        /*00b0*/ 	.word	0x00000000


	//----- nvinfo : EIATTR_MIN_STACK_SIZE
	.align		4
.L_29:
        /*00b4*/ 	.byte	0x04, 0x12
        /*00b6*/ 	.short	(.L_31 - .L_30)
	.align		4
.L_30:
        /*00b8*/ 	.word	index@(_Z18float3ReduceKernelI14SumReductionOpEvPf)
        /*00bc*/ 	.word	0x00000000


	//----- nvinfo : EIATTR_MIN_STACK_SIZE
	.align		4
.L_31:
        /*00c0*/ 	.byte	0x04, 0x12
        /*00c2*/ 	.short	(.L_33 - .L_32)
	.align		4
.L_32:
        /*00c4*/ 	.word	index@(_Z18float3ReduceKernelI14MaxReductionOpEvPf)
        /*00c8*/ 	.word	0x00000000


	//----- nvinfo : EIATTR_MIN_STACK_SIZE
	.align		4
.L_33:
        /*00cc*/ 	.byte	0x04, 0x12
        /*00ce*/ 	.short	(.L_35 - .L_34)
	.align		4
.L_34:
        /*00d0*/ 	.word	index@(_Z18float3ReduceKernelI14MinReductionOpEvPf)
        /*00d4*/ 	.word	0x00000000


	//----- nvinfo : EIATTR_MIN_STACK_SIZE
	.align		4
.L_35:
        /*00d8*/ 	.byte	0x04, 0x12
        /*00da*/ 	.short	(.L_37 - .L_36)
	.align		4
.L_36:
        /*00dc*/ 	.word	index@(_Z10fillKernelPf6float3)
        /*00e0*/ 	.word	0x00000000


	//----- nvinfo : EIATTR_MIN_STACK_SIZE
	.align		4
.L_37:
        /*00e4*/ 	.byte	0x04, 0x12
        /*00e6*/ 	.short	(.L_39 - .L_38)
	.align		4
.L_38:
        /*00e8*/ 	.word	index@(_Z27handlePlaneCollisionsKernelPfS_PKfjfff)
        /*00ec*/ 	.word	0x00000000


	//----- nvinfo : EIATTR_MIN_STACK_SIZE
	.align		4
.L_39:
        /*00f0*/ 	.byte	0x04, 0x12
        /*00f2*/ 	.short	(.L_41 - .L_40)
	.align		4
.L_40:
        /*00f4*/ 	.word	index@(_Z23forwardEulerSolveKernelPfS_PKfS1_jff)
        /*00f8*/ 	.word	0x00000000


	//----- nvinfo : EIATTR_MIN_STACK_SIZE
	.align		4
.L_41:
        /*00fc*/ 	.byte	0x04, 0x12
        /*00fe*/ 	.short	(.L_43 - .L_42)
	.align		4
.L_42:
        /*0100*/ 	.word	index@(_Z22accumulateForcesKernelPfjff)
        /*0104*/ 	.word	0x00000000
.L_43:


//--------------------- .nv.compat                --------------------------
	.section	.nv.compat,"",@"SHT_CUDA_COMPAT_INFO"
	.align	4
        /*0000*/ 	.byte	0x02, 0x09, 0x00, 0x00, 0x02, 0x02, 0x01, 0x00, 0x02, 0x05, 0x05, 0x00, 0x03, 0x07, 0x01, 0x01
        /*0010*/ 	.byte	0x02, 0x03, 0x00, 0x00, 0x02, 0x06, 0x01, 0x00, 0x04, 0x0b, 0x08, 0x00, 0x01, 0x00, 0x00, 0x00
        /*0020*/ 	.byte	0x00, 0x00, 0x00, 0x00


//--------------------- .nv.info._Z18float3ReduceKernelI14SumReductionOpEvPf --------------------------
	.section	.nv.info._Z18float3ReduceKernelI14SumReductionOpEvPf,"",@"SHT_CUDA_INFO"
	.sectionflags	@""
	.align	4


	//----- nvinfo : EIATTR_CUDA_API_VERSION
	.align		4
        /*0000*/ 	.byte	0x04, 0x37
        /*0002*/ 	.short	(.L_45 - .L_44)
.L_44:
        /*0004*/ 	.word	0x00000082


	//----- nvinfo : EIATTR_KPARAM_INFO
	.align		4
.L_45:
        /*0008*/ 	.byte	0x04, 0x17
        /*000a*/ 	.short	(.L_47 - .L_46)
.L_46:
        /*000c*/ 	.word	0x00000000
        /*0010*/ 	.short	0x0000
        /*0012*/ 	.short	0x0000
        /*0014*/ 	.byte	0x00, 0xf5, 0x21, 0x00


	//----- nvinfo : EIATTR_SPARSE_MMA_MASK
	.align		4
.L_47:
        /*0018*/ 	.byte	0x03, 0x50
        /*001a*/ 	.short	0x0000


	//----- nvinfo : EIATTR_MAXREG_COUNT
	.align		4
        /*001c*/ 	.byte	0x03, 0x1b
        /*001e*/ 	.short	0x00ff


	//----- nvinfo : EIATTR_NUM_BARRIERS
	.align		4
        /*0020*/ 	.byte	0x02, 0x4c
        /*0022*/ 	.byte	0x01
	.zero		1


	//----- nvinfo : EIATTR_MERCURY_ISA_VERSION
	.align		4
        /*0024*/ 	.byte	0x03, 0x5f
        /*0026*/ 	.short	0x0101


	//----- nvinfo : EIATTR_UNUSED_LOAD_BYTE_OFFSET
	.align		4
        /*0028*/ 	.byte	0x04, 0x44
        /*002a*/ 	.short	(.L_49 - .L_48)


	//   ....[0]....
.L_48:
        /*002c*/ 	.word	0x000003d0
        /*0030*/ 	.word	0x00000fff


	//----- nvinfo : EIATTR_VRC_CTA_INIT_COUNT
	.align		4
.L_49:
        /*0034*/ 	.byte	0x02, 0x4a
	.zero		1
	.zero		1


	//----- nvinfo : EIATTR_EXIT_INSTR_OFFSETS
	.align		4
        /*0038*/ 	.byte	0x04, 0x1c
        /*003a*/ 	.short	(.L_51 - .L_50)


	//   ....[0]....
.L_50:
        /*003c*/ 	.word	0x00000340


	//   ....[1]....
        /*0040*/ 	.word	0x00000430


	//----- nvinfo : EIATTR_CRS_STACK_SIZE
	.align		4
.L_51:
        /*0044*/ 	.byte	0x04, 0x1e
        /*0046*/ 	.short	(.L_53 - .L_52)
.L_52:
        /*0048*/ 	.word	0x00000000


	//----- nvinfo : EIATTR_CBANK_PARAM_SIZE
	.align		4
.L_53:
        /*004c*/ 	.byte	0x03, 0x19
        /*004e*/ 	.short	0x0008


	//----- nvinfo : EIATTR_PARAM_CBANK
	.align		4
        /*0050*/ 	.byte	0x04, 0x0a
        /*0052*/ 	.short	(.L_55 - .L_54)
	.align		4
.L_54:
        /*0054*/ 	.word	index@(.nv.constant0._Z18float3ReduceKernelI14SumReductionOpEvPf)
        /*0058*/ 	.short	0x0380
        /*005a*/ 	.short	0x0008


	//----- nvinfo : EIATTR_SW_WAR
	.align		4
.L_55:
        /*005c*/ 	.byte	0x04, 0x36
        /*005e*/ 	.short	(.L_57 - .L_56)
.L_56:
        /*0060*/ 	.word	0x00000008
.L_57:


//--------------------- .nv.info._Z18float3ReduceKernelI14MaxReductionOpEvPf --------------------------
	.section	.nv.info._Z18float3ReduceKernelI14MaxReductionOpEvPf,"",@"SHT_CUDA_INFO"
	.sectionflags	@""
	.align	4


	//----- nvinfo : EIATTR_CUDA_API_VERSION
	.align		4
        /*0000*/ 	.byte	0x04, 0x37
        /*0002*/ 	.short	(.L_59 - .L_58)
.L_58:
        /*0004*/ 	.word	0x00000082


	//----- nvinfo : EIATTR_KPARAM_INFO
	.align		4
.L_59:
        /*0008*/ 	.byte	0x04, 0x17
        /*000a*/ 	.short	(.L_61 - .L_60)
.L_60:
        /*000c*/ 	.word	0x00000000
        /*0010*/ 	.short	0x0000
        /*0012*/ 	.short	0x0000
        /*0014*/ 	.byte	0x00, 0xf5, 0x21, 0x00


	//----- nvinfo : EIATTR_SPARSE_MMA_MASK
	.align		4
.L_61:
        /*0018*/ 	.byte	0x03, 0x50
        /*001a*/ 	.short	0x0000


	//----- nvinfo : EIATTR_MAXREG_COUNT
	.align		4
        /*001c*/ 	.byte	0x03, 0x1b
        /*001e*/ 	.short	0x00ff


	//----- nvinfo : EIATTR_NUM_BARRIERS
	.align		4
        /*0020*/ 	.byte	0x02, 0x4c
        /*0022*/ 	.byte	0x01
	.zero		1


	//----- nvinfo : EIATTR_MERCURY_ISA_VERSION
	.align		4
        /*0024*/ 	.byte	0x03, 0x5f
        /*0026*/ 	.short	0x0101


	//----- nvinfo : EIATTR_UNUSED_LOAD_BYTE_OFFSET
	.align		4
        /*0028*/ 	.byte	0x04, 0x44
        /*002a*/ 	.short	(.L_63 - .L_62)


	//   ....[0]....
.L_62:
        /*002c*/ 	.word	0x000003d0
        /*0030*/ 	.word	0x00000fff


	//----- nvinfo : EIATTR_VRC_CTA_INIT_COUNT
	.align		4
.L_63:
        /*0034*/ 	.byte	0x02, 0x4a
	.zero		1
	.zero		1


	//----- nvinfo : EIATTR_EXIT_INSTR_OFFSETS
	.align		4
        /*0038*/ 	.byte	0x04, 0x1c
        /*003a*/ 	.short	(.L_65 - .L_64)


	//   ....[0]....
.L_64:
        /*003c*/ 	.word	0x00000340


	//   ....[1]....
        /*0040*/ 	.word	0x00000430


	//----- nvinfo : EIATTR_CRS_STACK_SIZE
	.align		4
.L_65:
        /*0044*/ 	.byte	0x04, 0x1e
        /*0046*/ 	.short	(.L_67 - .L_66)
.L_66:
        /*0048*/ 	.word	0x00000000


	//----- nvinfo : EIATTR_CBANK_PARAM_SIZE
	.align		4
.L_67:
        /*004c*/ 	.byte	0x03, 0x19
        /*004e*/ 	.short	0x0008


	//----- nvinfo : EIATTR_PARAM_CBANK
	.align		4
        /*0050*/ 	.byte	0x04, 0x0a
        /*0052*/ 	.short	(.L_69 - .L_68)
	.align		4
.L_68:
        /*0054*/ 	.word	index@(.nv.constant0._Z18float3ReduceKernelI14MaxReductionOpEvPf)
        /*0058*/ 	.short	0x0380
        /*005a*/ 	.short	0x0008


	//----- nvinfo : EIATTR_SW_WAR
	.align		4
.L_69:
        /*005c*/ 	.byte	0x04, 0x36
        /*005e*/ 	.short	(.L_71 - .L_70)
.L_70:
        /*0060*/ 	.word	0x00000008
.L_71:


//--------------------- .nv.info._Z18float3ReduceKernelI14MinReductionOpEvPf --------------------------
	.section	.nv.info._Z18float3ReduceKernelI14MinReductionOpEvPf,"",@"SHT_CUDA_INFO"
	.sectionflags	@""
	.align	4


	//----- nvinfo : EIATTR_CUDA_API_VERSION
	.align		4
        /*0000*/ 	.byte	0x04, 0x37
        /*0002*/ 	.short	(.L_73 - .L_72)
.L_72:
        /*0004*/ 	.word	0x00000082


	//----- nvinfo : EIATTR_KPARAM_INFO
	.align		4
.L_73:
        /*0008*/ 	.byte	0x04, 0x17
        /*000a*/ 	.short	(.L_75 - .L_74)
.L_74:
        /*000c*/ 	.word	0x00000000
        /*0010*/ 	.short	0x0000
        /*0012*/ 	.short	0x0000
        /*0014*/ 	.byte	0x00, 0xf5, 0x21, 0x00


	//----- nvinfo : EIATTR_SPARSE_MMA_MASK
	.align		4
.L_75:
        /*0018*/ 	.byte	0x03, 0x50
        /*001a*/ 	.short	0x0000


	//----- nvinfo : EIATTR_MAXREG_COUNT
	.align		4
        /*001c*/ 	.byte	0x03, 0x1b
        /*001e*/ 	.short	0x00ff


	//----- nvinfo : EIATTR_NUM_BARRIERS
	.align		4
        /*0020*/ 	.byte	0x02, 0x4c
        /*0022*/ 	.byte	0x01
	.zero		1


	//----- nvinfo : EIATTR_MERCURY_ISA_VERSION
	.align		4
        /*0024*/ 	.byte	0x03, 0x5f
        /*0026*/ 	.short	0x0101


	//----- nvinfo : EIATTR_UNUSED_LOAD_BYTE_OFFSET
	.align		4
        /*0028*/ 	.byte	0x04, 0x44
        /*002a*/ 	.short	(.L_77 - .L_76)


	//   ....[0]....
.L_76:
        /*002c*/ 	.word	0x000003d0
        /*0030*/ 	.word	0x00000fff


	//----- nvinfo : EIATTR_VRC_CTA_INIT_COUNT
	.align		4
.L_77:
        /*0034*/ 	.byte	0x02, 0x4a
	.zero		1
	.zero		1


	//----- nvinfo : EIATTR_EXIT_INSTR_OFFSETS
	.align		4
        /*0038*/ 	.byte	0x04, 0x1c
        /*003a*/ 	.short	(.L_79 - .L_78)


	//   ....[0]....
.L_78:
        /*003c*/ 	.word	0x00000340


	//   ....[1]....
        /*0040*/ 	.word	0x00000430


	//----- nvinfo : EIATTR_CRS_STACK_SIZE
	.align		4
.L_79:
        /*0044*/ 	.byte	0x04, 0x1e
        /*0046*/ 	.short	(.L_81 - .L_80)
.L_80:
        /*0048*/ 	.word	0x00000000


	//----- nvinfo : EIATTR_CBANK_PARAM_SIZE
	.align		4
.L_81:
        /*004c*/ 	.byte	0x03, 0x19
        /*004e*/ 	.short	0x0008


	//----- nvinfo : EIATTR_PARAM_CBANK
	.align		4
        /*0050*/ 	.byte	0x04, 0x0a
        /*0052*/ 	.short	(.L_83 - .L_82)
	.align		4
.L_82:
        /*0054*/ 	.word	index@(.nv.constant0._Z18float3ReduceKernelI14MinReductionOpEvPf)
        /*0058*/ 	.short	0x0380
        /*005a*/ 	.short	0x0008


	//----- nvinfo : EIATTR_SW_WAR
	.align		4
.L_83:
        /*005c*/ 	.byte	0x04, 0x36
        /*005e*/ 	.short	(.L_85 - .L_84)
.L_84:
        /*0060*/ 	.word	0x00000008
.L_85:


//--------------------- .nv.info._Z10fillKernelPf6float3 --------------------------
	.section	.nv.info._Z10fillKernelPf6float3,"",@"SHT_CUDA_INFO"
	.sectionflags	@""
	.align	4


	//----- nvinfo : EIATTR_CUDA_API_VERSION
	.align		4
        /*0000*/ 	.byte	0x04, 0x37
        /*0002*/ 	.short	(.L_87 - .L_86)
.L_86:
        /*0004*/ 	.word	0x00000082


	//----- nvinfo : EIATTR_KPARAM_INFO
	.align		4
.L_87:
        /*0008*/ 	.byte	0x04, 0x17
        /*000a*/ 	.short	(.L_89 - .L_88)
.L_88:
        /*000c*/ 	.word	0x00000000
        /*0010*/ 	.short	0x0001
        /*0012*/ 	.short	0x0008
        /*0014*/ 	.byte	0x00, 0xf0, 0x31, 0x00


	//----- nvinfo : EIATTR_KPARAM_INFO
	.align		4
.L_89:
        /*0018*/ 	.byte	0x04, 0x17
        /*001a*/ 	.short	(.L_91 - .L_90)
.L_90:
        /*001c*/ 	.word	0x00000000
        /*0020*/ 	.short	0x0000
        /*0022*/ 	.short	0x0000
        /*0024*/ 	.byte	0x00, 0xf5, 0x21, 0x00


	//----- nvinfo : EIATTR_SPARSE_MMA_MASK
	.align		4
.L_91:
        /*0028*/ 	.byte	0x03, 0x50
        /*002a*/ 	.short	0x0000


	//----- nvinfo : EIATTR_MAXREG_COUNT
	.align		4
        /*002c*/ 	.byte	0x03, 0x1b
        /*002e*/ 	.short	0x00ff


	//----- nvinfo : EIATTR_MERCURY_ISA_VERSION
	.align		4
        /*0030*/ 	.byte	0x03, 0x5f
        /*0032*/ 	.short	0x0101


	//----- nvinfo : EIATTR_VRC_CTA_INIT_COUNT
	.align		4
        /*0034*/ 	.byte	0x02, 0x4a
	.zero		1
	.zero		1


	//----- nvinfo : EIATTR_EXIT_INSTR_OFFSETS
	.align		4
        /*0038*/ 	.byte	0x04, 0x1c
        /*003a*/ 	.short	(.L_93 - .L_92)


	//   ....[0]....
.L_92:
        /*003c*/ 	.word	0x000000b0


	//----- nvinfo : EIATTR_CBANK_PARAM_SIZE
	.align		4
.L_93:
        /*0040*/ 	.byte	0x03, 0x19
        /*0042*/ 	.short	0x0014


	//----- nvinfo : EIATTR_PARAM_CBANK
	.align		4
        /*0044*/ 	.byte	0x04, 0x0a
        /*0046*/ 	.short	(.L_95 - .L_94)
	.align		4
.L_94:
        /*0048*/ 	.word	index@(.nv.constant0._Z10fillKernelPf6float3)
        /*004c*/ 	.short	0x0380
        /*004e*/ 	.short	0x0014


	//----- nvinfo : EIATTR_SW_WAR
	.align		4
.L_95:
        /*0050*/ 	.byte	0x04, 0x36
        /*0052*/ 	.short	(.L_97 - .L_96)
.L_96:
        /*0054*/ 	.word	0x00000008
.L_97:


//--------------------- .nv.info._Z27handlePlaneCollisionsKernelPfS_PKfjfff --------------------------
	.section	.nv.info._Z27handlePlaneCollisionsKernelPfS_PKfjfff,"",@"SHT_CUDA_INFO"
	.sectionflags	@""
	.align	4


	//----- nvinfo : EIATTR_CUDA_API_VERSION
	.align		4
        /*0000*/ 	.byte	0x04, 0x37
        /*0002*/ 	.short	(.L_99 - .L_98)
.L_98:
        /*0004*/ 	.word	0x00000082


	//----- nvinfo : EIATTR_KPARAM_INFO
	.align		4
.L_99:
        /*0008*/ 	.byte	0x04, 0x17
        /*000a*/ 	.short	(.L_101 - .L_100)
.L_100:
        /*000c*/ 	.word	0x00000000
        /*0010*/ 	.short	0x0006
        /*0012*/ 	.short	0x0024
        /*0014*/ 	.byte	0x00, 0xf0, 0x11, 0x00


	//----- nvinfo : EIATTR_KPARAM_INFO
	.align		4
.L_101:
        /*0018*/ 	.byte	0x04, 0x17
        /*001a*/ 	.short	(.L_103 - .L_102)
.L_102:
        /*001c*/ 	.word	0x00000000
        /*0020*/ 	.short	0x0005
        /*0022*/ 	.short	0x0020
        /*0024*/ 	.byte	0x00, 0xf0, 0x11, 0x00


	//----- nvinfo : EIATTR_KPARAM_INFO
	.align		4
.L_103:
        /*0028*/ 	.byte	0x04, 0x17
        /*002a*/ 	.short	(.L_105 - .L_104)
.L_104:
        /*002c*/ 	.word	0x00000000
        /*0030*/ 	.short	0x0004
        /*0032*/ 	.short	0x001c
        /*0034*/ 	.byte	0x00, 0xf0, 0x11, 0x00


	//----- nvinfo : EIATTR_KPARAM_INFO
	.align		4
.L_105:
        /*0038*/ 	.byte	0x04, 0x17
        /*003a*/ 	.short	(.L_107 - .L_106)
.L_106:
        /*003c*/ 	.word	0x00000000
        /*0040*/ 	.short	0x0003
        /*0042*/ 	.short	0x0018
        /*0044*/ 	.byte	0x00, 0xf0, 0x11, 0x00


	//----- nvinfo : EIATTR_KPARAM_INFO
	.align		4
.L_107:
        /*0048*/ 	.byte	0x04, 0x17
        /*004a*/ 	.short	(.L_109 - .L_108)
.L_108:
        /*004c*/ 	.word	0x00000000
        /*0050*/ 	.short	0x0002
        /*0052*/ 	.short	0x0010
        /*0054*/ 	.byte	0x00, 0xf5, 0x21, 0x00


	//----- nvinfo : EIATTR_KPARAM_INFO
	.align		4
.L_109:
        /*0058*/ 	.byte	0x04, 0x17
        /*005a*/ 	.short	(.L_111 - .L_110)
.L_110:
        /*005c*/ 	.word	0x00000000
        /*0060*/ 	.short	0x0001
        /*0062*/ 	.short	0x0008
        /*0064*/ 	.byte	0x00, 0xf5, 0x21, 0x00


	//----- nvinfo : EIATTR_KPARAM_INFO
	.align		4
.L_111:
        /*0068*/ 	.byte	0x04, 0x17
        /*006a*/ 	.short	(.L_113 - .L_112)
.L_112:
        /*006c*/ 	.word	0x00000000
        /*0070*/ 	.short	0x0000
        /*0072*/ 	.short	0x0000
        /*0074*/ 	.byte	0x00, 0xf5, 0x21, 0x00


	//----- nvinfo : EIATTR_SPARSE_MMA_MASK
	.align		4
.L_113:
        /*0078*/ 	.byte	0x03, 0x50
        /*007a*/ 	.short	0x0000


	//----- nvinfo : EIATTR_MAXREG_COUNT
	.align		4
        /*007c*/ 	.byte	0x03, 0x1b
        /*007e*/ 	.short	0x00ff


	//----- nvinfo : EIATTR_MERCURY_ISA_VERSION
	.align		4
        /*0080*/ 	.byte	0x03, 0x5f
        /*0082*/ 	.short	0x0101


	//----- nvinfo : EIATTR_VRC_CTA_INIT_COUNT
	.align		4
        /*0084*/ 	.byte	0x02, 0x4a
	.zero		1
	.zero		1


	//----- nvinfo : EIATTR_EXIT_INSTR_OFFSETS
	.align		4
        /*0088*/ 	.byte	0x04, 0x1c
        /*008a*/ 	.short	(.L_115 - .L_114)


	//   ....[0]....
.L_114:
        /*008c*/ 	.word	0x00000070


	//   ....[1]....
        /*0090*/ 	.word	0x00000390


	//----- nvinfo : EIATTR_CRS_STACK_SIZE
	.align		4
.L_115:
        /*0094*/ 	.byte	0x04, 0x1e
        /*0096*/ 	.short	(.L_117 - .L_116)
.L_116:
        /*0098*/ 	.word	0x00000000


	//----- nvinfo : EIATTR_CBANK_PARAM_SIZE
	.align		4
.L_117:
        /*009c*/ 	.byte	0x03, 0x19
        /*009e*/ 	.short	0x0028


	//----- nvinfo : EIATTR_PARAM_CBANK
	.align		4
        /*00a0*/ 	.byte	0x04, 0x0a
        /*00a2*/ 	.short	(.L_119 - .L_118)
	.align		4
.L_118:
        /*00a4*/ 	.word	index@(.nv.constant0._Z27handlePlaneCollisionsKernelPfS_PKfjfff)
        /*00a8*/ 	.short	0x0380
        /*00aa*/ 	.short	0x0028


	//----- nvinfo : EIATTR_SW_WAR
	.align		4
.L_119:
        /*00ac*/ 	.byte	0x04, 0x36
        /*00ae*/ 	.short	(.L_121 - .L_120)
.L_120:
        /*00b0*/ 	.word	0x00000008
.L_121:


//--------------------- .nv.info._Z23forwardEulerSolveKernelPfS_PKfS1_jff --------------------------
	.section	.nv.info._Z23forwardEulerSolveKernelPfS_PKfS1_jff,"",@"SHT_CUDA_INFO"
	.sectionflags	@""
	.align	4


	//----- nvinfo : EIATTR_CUDA_API_VERSION
	.align		4
        /*0000*/ 	.byte	0x04, 0x37
        /*0002*/ 	.short	(.L_123 - .L_122)
.L_122:
        /*0004*/ 	.word	0x00000082


	//----- nvinfo : EIATTR_KPARAM_INFO
	.align		4
.L_123:
        /*0008*/ 	.byte	0x04, 0x17
        /*000a*/ 	.short	(.L_125 - .L_124)
.L_124:
        /*000c*/ 	.word	0x00000000
        /*0010*/ 	.short	0x0006
        /*0012*/ 	.short	0x0028
        /*0014*/ 	.byte	0x00, 0xf0, 0x11, 0x00


	//----- nvinfo : EIATTR_KPARAM_INFO
	.align		4
.L_125:
        /*0018*/ 	.byte	0x04, 0x17
        /*001a*/ 	.short	(.L_127 - .L_126)
.L_126:
        /*001c*/ 	.word	0x00000000
        /*0020*/ 	.short	0x0005
        /*0022*/ 	.short	0x0024
        /*0024*/ 	.byte	0x00, 0xf0, 0x11, 0x00


	//----- nvinfo : EIATTR_KPARAM_INFO
	.align		4
.L_127:
        /*0028*/ 	.byte	0x04, 0x17
        /*002a*/ 	.short	(.L_129 - .L_128)
.L_128:
        /*002c*/ 	.word	0x00000000
        /*0030*/ 	.short	0x0004
        /*0032*/ 	.short	0x0020
        /*0034*/ 	.byte	0x00, 0xf0, 0x11, 0x00


	//----- nvinfo : EIATTR_KPARAM_INFO
	.align		4
.L_129:
        /*0038*/ 	.byte	0x04, 0x17
        /*003a*/ 	.short	(.L_131 - .L_130)
.L_130:
        /*003c*/ 	.word	0x00000000
        /*0040*/ 	.short	0x0003
        /*0042*/ 	.short	0x0018
        /*0044*/ 	.byte	0x00, 0xf5, 0x21, 0x00


	//----- nvinfo : EIATTR_KPARAM_INFO
	.align		4
.L_131:
        /*0048*/ 	.byte	0x04, 0x17
        /*004a*/ 	.short	(.L_133 - .L_132)
.L_132:
        /*004c*/ 	.word	0x00000000
        /*0050*/ 	.short	0x0002
        /*0052*/ 	.short	0x0010
        /*0054*/ 	.byte	0x00, 0xf5, 0x21, 0x00


	//----- nvinfo : EIATTR_KPARAM_INFO
	.align		4
.L_133:
        /*0058*/ 	.byte	0x04, 0x17
        /*005a*/ 	.short	(.L_135 - .L_134)
.L_134:
        /*005c*/ 	.word	0x00000000
        /*0060*/ 	.short	0x0001
        /*0062*/ 	.short	0x0008
        /*0064*/ 	.byte	0x00, 0xf5, 0x21, 0x00


	//----- nvinfo : EIATTR_KPARAM_INFO
	.align		4
.L_135:
        /*0068*/ 	.byte	0x04, 0x17
        /*006a*/ 	.short	(.L_137 - .L_136)
.L_136:
        /*006c*/ 	.word	0x00000000
        /*0070*/ 	.short	0x0000
        /*0072*/ 	.short	0x0000
        /*0074*/ 	.byte	0x00, 0xf5, 0x21, 0x00


	//----- nvinfo : EIATTR_SPARSE_MMA_MASK
	.align		4
.L_137:
        /*0078*/ 	.byte	0x03, 0x50
        /*007a*/ 	.short	0x0000


	//----- nvinfo : EIATTR_MAXREG_COUNT
	.align		4
        /*007c*/ 	.byte	0x03, 0x1b
        /*007e*/ 	.short	0x00ff


	//----- nvinfo : EIATTR_MERCURY_ISA_VERSION
	.align		4
        /*0080*/ 	.byte	0x03, 0x5f
        /*0082*/ 	.short	0x0101


	//----- nvinfo : EIATTR_VRC_CTA_INIT_COUNT
	.align		4
        /*0084*/ 	.byte	0x02, 0x4a
	.zero		1
	.zero		1


	//----- nvinfo : EIATTR_EXIT_INSTR_OFFSETS
	.align		4
        /*0088*/ 	.byte	0x04, 0x1c
        /*008a*/ 	.short	(.L_139 - .L_138)


	//   ....[0]....
.L_138:
        /*008c*/ 	.word	0x00000070


	//   ....[1]....
        /*0090*/ 	.word	0x000003b0


	//----- nvinfo : EIATTR_CRS_STACK_SIZE
	.align		4
.L_139:
        /*0094*/ 	.byte	0x04, 0x1e
        /*0096*/ 	.short	(.L_141 - .L_140)
.L_140:
        /*0098*/ 	.word	0x00000000


	//----- nvinfo : EIATTR_CBANK_PARAM_SIZE
	.align		4
.L_141:
        /*009c*/ 	.byte	0x03, 0x19
        /*009e*/ 	.short	0x002c


	//----- nvinfo : EIATTR_PARAM_CBANK
	.align		4
        /*00a0*/ 	.byte	0x04, 0x0a
        /*00a2*/ 	.short	(.L_143 - .L_142)
	.align		4
.L_142:
        /*00a4*/ 	.word	index@(.nv.constant0._Z23forwardEulerSolveKernelPfS_PKfS1_jff)
        /*00a8*/ 	.short	0x0380
        /*00aa*/ 	.short	0x002c


	//----- nvinfo : EIATTR_SW_WAR
	.align		4
.L_143:
        /*00ac*/ 	.byte	0x04, 0x36
        /*00ae*/ 	.short	(.L_145 - .L_144)
.L_144:
        /*00b0*/ 	.word	0x00000008
.L_145:


//--------------------- .nv.info._Z22accumulateForcesKernelPfjff --------------------------
	.section	.nv.info._Z22accumulateForcesKernelPfjff,"",@"SHT_CUDA_INFO"
	.sectionflags	@""
	.align	4


	//----- nvinfo : EIATTR_CUDA_API_VERSION
	.align		4
        /*0000*/ 	.byte	0x04, 0x37
        /*0002*/ 	.short	(.L_147 - .L_146)
.L_146:
        /*0004*/ 	.word	0x00000082


	//----- nvinfo : EIATTR_KPARAM_INFO
	.align		4
.L_147:
        /*0008*/ 	.byte	0x04, 0x17
        /*000a*/ 	.short	(.L_149 - .L_148)
.L_148:
        /*000c*/ 	.word	0x00000000
        /*0010*/ 	.short	0x0003
        /*0012*/ 	.short	0x0010
        /*0014*/ 	.byte	0x00, 0xf0, 0x11, 0x00


	//----- nvinfo : EIATTR_KPARAM_INFO
	.align		4
.L_149:
        /*0018*/ 	.byte	0x04, 0x17
        /*001a*/ 	.short	(.L_151 - .L_150)
.L_150:
        /*001c*/ 	.word	0x00000000
        /*0020*/ 	.short	0x0002
        /*0022*/ 	.short	0x000c
        /*0024*/ 	.byte	0x00, 0xf0, 0x11, 0x00


	//----- nvinfo : EIATTR_KPARAM_INFO
	.align		4
.L_151:
        /*0028*/ 	.byte	0x04, 0x17
        /*002a*/ 	.short	(.L_153 - .L_152)
.L_152:
        /*002c*/ 	.word	0x00000000
        /*0030*/ 	.short	0x0001
        /*0032*/ 	.short	0x0008
        /*0034*/ 	.byte	0x00, 0xf0, 0x11, 0x00


	//----- nvinfo : EIATTR_KPARAM_INFO
	.align		4
.L_153:
        /*0038*/ 	.byte	0x04, 0x17
        /*003a*/ 	.short	(.L_155 - .L_154)
.L_154:
        /*003c*/ 	.word	0x00000000
        /*0040*/ 	.short	0x0000
        /*0042*/ 	.short	0x0000
        /*0044*/ 	.byte	0x00, 0xf5, 0x21, 0x00


	//----- nvinfo : EIATTR_SPARSE_MMA_MASK
	.align		4
.L_155:
        /*0048*/ 	.byte	0x03, 0x50
        /*004a*/ 	.short	0x0000


	//----- nvinfo : EIATTR_MAXREG_COUNT
	.align		4
        /*004c*/ 	.byte	0x03, 0x1b
        /*004e*/ 	.short	0x00ff


	//----- nvinfo : EIATTR_MERCURY_ISA_VERSION
	.align		4
        /*0050*/ 	.byte	0x03, 0x5f
        /*0052*/ 	.short	0x0101


	//----- nvinfo : EIATTR_VRC_CTA_INIT_COUNT
	.align		4
        /*0054*/ 	.byte	0x02, 0x4a
	.zero		1
	.zero		1


	//----- nvinfo : EIATTR_EXIT_INSTR_OFFSETS
	.align		4
        /*0058*/ 	.byte	0x04, 0x1c
        /*005a*/ 	.short	(.L_157 - .L_156)


	//   ....[0]....
.L_156:
        /*005c*/ 	.word	0x00000070


	//   ....[1]....
        /*0060*/ 	.word	0x00000170


	//----- nvinfo : EIATTR_CRS_STACK_SIZE
	.align		4
.L_157:
        /*0064*/ 	.byte	0x04, 0x1e
        /*0066*/ 	.short	(.L_159 - .L_158)
.L_158:
        /*0068*/ 	.word	0x00000000


	//----- nvinfo : EIATTR_CBANK_PARAM_SIZE
	.align		4
.L_159:
        /*006c*/ 	.byte	0x03, 0x19
        /*006e*/ 	.short	0x0014


	//----- nvinfo : EIATTR_PARAM_CBANK
	.align		4
        /*0070*/ 	.byte	0x04, 0x0a
        /*0072*/ 	.short	(.L_161 - .L_160)
	.align		4
.L_160:
        /*0074*/ 	.word	index@(.nv.constant0._Z22accumulateForcesKernelPfjff)
        /*0078*/ 	.short	0x0380
        /*007a*/ 	.short	0x0014


	//----- nvinfo : EIATTR_SW_WAR
	.align		4
.L_161:
        /*007c*/ 	.byte	0x04, 0x36
        /*007e*/ 	.short	(.L_163 - .L_162)
.L_162:
        /*0080*/ 	.word	0x00000008
.L_163:


//--------------------- .nv.callgraph             --------------------------
	.section	.nv.callgraph,"",@"SHT_CUDA_CALLGRAPH"
	.align	4
	.sectionentsize	8
	.align		4
        /*0000*/ 	.word	0x00000000
	.align		4
        /*0004*/ 	.word	0xffffffff
	.align		4
        /*0008*/ 	.word	0x00000000
	.align		4
        /*000c*/ 	.word	0xfffffffe
	.align		4
        /*0010*/ 	.word	0x00000000
	.align		4
        /*0014*/ 	.word	0xfffffffd
	.align		4
        /*0018*/ 	.word	0x00000000
	.align		4
        /*001c*/ 	.word	0xfffffffc


//--------------------- .text._Z18float3ReduceKernelI14SumReductionOpEvPf --------------------------
	.section	.text._Z18float3ReduceKernelI14SumReductionOpEvPf,"ax",@progbits
	.align	128
        .global         _Z18float3ReduceKernelI14SumReductionOpEvPf
        .type           _Z18float3ReduceKernelI14SumReductionOpEvPf,@function
        .size           _Z18float3ReduceKernelI14SumReductionOpEvPf,(.L_x_30 - _Z18float3ReduceKernelI14SumReductionOpEvPf)
        .other          _Z18float3ReduceKernelI14SumReductionOpEvPf,@"STO_CUDA_ENTRY STV_DEFAULT"
_Z18float3ReduceKernelI14SumReductionOpEvPf:
.text._Z18float3ReduceKernelI14SumReductionOpEvPf:
[----:B------:R-:W-:Y:S01]  /*0000*/  LDC R1, c[0x0][0x37c] ;  /* 0x0000df00ff017b82 */ /* 0x000fe20000000800 */
[----:B------:R-:W0:Y:S01]  /*0010*/  S2R R3, SR_TID.X ;  /* 0x0000000000037919 */ /* 0x000e220000002100 */
[----:B------:R-:W0:Y:S06]  /*0020*/  LDCU UR5, c[0x0][0x360] ;  /* 0x00006c00ff0577ac */ /* 0x000e2c0008000800 */
[----:B------:R-:W1:Y:S01]  /*0030*/  LDC.64 R8, c[0x0][0x380] ;  /* 0x0000e000ff087b82 */ /* 0x000e620000000a00 */
[----:B------:R-:W0:Y:S01]  /*0040*/  S2R R0, SR_CTAID.X ;  /* 0x0000000000007919 */ /* 0x000e220000002500 */
[----:B------:R-:W2:Y:S01]  /*0050*/  LDCU.64 UR6, c[0x0][0x358] ;  /* 0x00006b00ff0677ac */ /* 0x000ea20008000a00 */
[----:B0-----:R-:W-:-:S04]  /*0060*/  IMAD R2, R0, UR5, R3 ;  /* 0x0000000500027c24 */ /* 0x001fc8000f8e0203 */
[----:B------:R-:W-:-:S05]  /*0070*/  IMAD R5, R2, 0x3, RZ ;  /* 0x0000000302057824 */ /* 0x000fca00078e02ff */
[C---:B------:R-:W-:Y:S02]  /*0080*/  IADD3 R7, PT, PT, R5.reuse, 0x1, RZ ;  /* 0x0000000105077810 */ /* 0x040fe40007ffe0ff */
[C---:B------:R-:W-:Y:S01]  /*0090*/  IADD3 R11, PT, PT, R5.reuse, 0x2, RZ ;  /* 0x00000002050b7810 */ /* 0x040fe20007ffe0ff */
[----:B-1----:R-:W-:-:S04]  /*00a0*/  IMAD.WIDE.U32 R4, R5, 0x4, R8 ;  /* 0x0000000405047825 */ /* 0x002fc800078e0008 */
[--C-:B------:R-:W-:Y:S02]  /*00b0*/  IMAD.WIDE.U32 R6, R7, 0x4, R8.reuse ;  /* 0x0000000407067825 */ /* 0x100fe400078e0008 */
[----:B--2---:R-:W2:Y:S02]  /*00c0*/  LDG.E R4, desc[UR6][R4.64] ;  /* 0x0000000604047981 */ /* 0x004ea4000c1e1900 */
[----:B------:R-:W-:Y:S02]  /*00d0*/  IMAD.WIDE.U32 R8, R11, 0x4, R8 ;  /* 0x000000040b087825 */ /* 0x000fe400078e0008 */
[----:B------:R-:W3:Y:S04]  /*00e0*/  LDG.E R6, desc[UR6][R6.64] ;  /* 0x0000000606067981 */ /* 0x000ee8000c1e1900 */
[----:B------:R-:W4:Y:S01]  /*00f0*/  LDG.E R8, desc[UR6][R8.64] ;  /* 0x0000000608087981 */ /* 0x000f22000c1e1900 */
[----:B------:R-:W0:Y:S01]  /*0100*/  S2R R11, SR_CgaCtaId ;  /* 0x00000000000b7919 */ /* 0x000e220000008800 */
[----:B------:R-:W-:Y:S01]  /*0110*/  MOV R2, 0x400 ;  /* 0x0000040000027802 */ /* 0x000fe20000000f00 */
[----:B------:R-:W-:-:S04]  /*0120*/  ULOP3.LUT UR4, UR5, 0x7fe, URZ, 0xc0, !UPT ;  /* 0x000007fe05047892 */ /* 0x000fc8000f8ec0ff */
[----:B------:R-:W-:-:S04]  /*0130*/  ULEA.HI UR4, UR5, UR4, URZ, 0x1f ;  /* 0x0000000405047291 */ /* 0x000fc8000f8ff8ff */
[----:B------:R-:W-:Y:S01]  /*0140*/  UISETP.GE.U32.AND UP0, UPT, UR4, 0x3, UPT ;  /* 0x000000030400788c */ /* 0x000fe2000bf06070 */
[----:B0-----:R-:W-:-:S05]  /*0150*/  LEA R2, R11, R2, 0x18 ;  /* 0x000000020b027211 */ /* 0x001fca00078ec0ff */
[----:B------:R-:W-:-:S05]  /*0160*/  IMAD R11, R3, 0xc, R2 ;  /* 0x0000000c030b7824 */ /* 0x000fca00078e0202 */
[----:B--2---:R0:W-:Y:S04]  /*0170*/  STS [R11], R4 ;  /* 0x000000040b007388 */ /* 0x0041e80000000800 */
[----:B---3--:R0:W-:Y:S04]  /*0180*/  STS [R11+0x4], R6 ;  /* 0x000004060b007388 */ /* 0x0081e80000000800 */
[----:B----4-:R0:W-:Y:S01]  /*0190*/  STS [R11+0x8], R8 ;  /* 0x000008080b007388 */ /* 0x0101e20000000800 */
[----:B------:R-:W-:Y:S06]  /*01a0*/  BAR.SYNC.DEFER_BLOCKING 0x0 ;  /* 0x0000000000007b1d */ /* 0x000fec0000010000 */
[----:B------:R-:W-:Y:S05]  /*01b0*/  BRA.U !UP0, `(.L_x_0) ;  /* 0x00000001085c7547 */ /* 0x000fea000b800000 */
[----:B------:R-:W-:Y:S01]  /*01c0*/  IMAD R2, R3, 0x3, RZ ;  /* 0x0000000303027824 */ /* 0x000fe200078e02ff */
[----:B0-----:R-:W-:-:S07]  /*01d0*/  MOV R4, UR4 ;  /* 0x0000000400047c02 */ /* 0x001fce0008000f00 */
.L_x_3:
[----:B------:R-:W-:Y:S01]  /*01e0*/  ISETP.GE.U32.AND P0, PT, R2, R4, PT ;  /* 0x000000040200720c */ /* 0x000fe20003f06070 */
[----:B------:R-:W-:-:S12]  /*01f0*/  BSSY.RECONVERGENT B0, `(.L_x_1) ;  /* 0x000000f000007945 */ /* 0x000fd80003800200 */
[----:B0-----:R-:W-:Y:S05]  /*0200*/  @P0 BRA `(.L_x_2) ;  /* 0x0000000000340947 */ /* 0x001fea0003800000 */
[----:B------:R-:W-:Y:S01]  /*0210*/  LEA R5, R4, R11, 0x2 ;  /* 0x0000000b04057211 */ /* 0x000fe200078e10ff */
[----:B------:R-:W-:Y:S04]  /*0220*/  LDS R7, [R11] ;  /* 0x000000000b077984 */ /* 0x000fe80000000800 */
[----:B------:R-:W0:Y:S04]  /*0230*/  LDS R6, [R5] ;  /* 0x0000000005067984 */ /* 0x000e280000000800 */
[----:B------:R-:W-:Y:S04]  /*0240*/  LDS R8, [R11+0x4] ;  /* 0x000004000b087984 */ /* 0x000fe80000000800 */
[----:B------:R-:W-:Y:S01]  /*0250*/  LDS R10, [R11+0x8] ;  /* 0x000008000b0a7984 */ /* 0x000fe20000000800 */
[----:B0-----:R-:W-:-:S05]  /*0260*/  FADD R6, R6, R7 ;  /* 0x0000000706067221 */ /* 0x001fca0000000000 */
[----:B------:R-:W-:Y:S04]  /*0270*/  STS [R11], R6 ;  /* 0x000000060b007388 */ /* 0x000fe80000000800 */
[----:B------:R-:W0:Y:S02]  /*0280*/  LDS R7, [R5+0x4] ;  /* 0x0000040005077984 */ /* 0x000e240000000800 */
[----:B0-----:R-:W-:-:S05]  /*0290*/  FADD R8, R7, R8 ;  /* 0x0000000807087221 */ /* 0x001fca0000000000 */
[----:B------:R-:W-:Y:S04]  /*02a0*/  STS [R11+0x4], R8 ;  /* 0x000004080b007388 */ /* 0x000fe80000000800 */
[----:B------:R-:W0:Y:S02]  /*02b0*/  LDS R7, [R5+0x8] ;  /* 0x0000080005077984 */ /* 0x000e240000000800 */
[----:B0-----:R-:W-:-:S05]  /*02c0*/  FADD R10, R7, R10 ;  /* 0x0000000a070a7221 */ /* 0x001fca0000000000 */
[----:B------:R0:W-:Y:S02]  /*02d0*/  STS [R11+0x8], R10 ;  /* 0x0000080a0b007388 */ /* 0x0001e40000000800 */
.L_x_2:
[----:B------:R-:W-:Y:S05]  /*02e0*/  BSYNC.RECONVERGENT B0 ;  /* 0x0000000000007941 */ /* 0x000fea0003800200 */
.L_x_1:
[----:B------:R-:W-:Y:S01]  /*02f0*/  BAR.SYNC.DEFER_BLOCKING 0x0 ;  /* 0x0000000000007b1d */ /* 0x000fe20000010000 */
[----:B------:R-:W-:Y:S02]  /*0300*/  ISETP.GT.U32.AND P0, PT, R4, 0x5, PT ;  /* 0x000000050400780c */ /* 0x000fe40003f04070 */
[----:B------:R-:W-:-:S11]  /*0310*/  SHF.R.U32.HI R4, RZ, 0x1, R4 ;  /* 0x00000001ff047819 */ /* 0x000fd60000011604 */
[----:B------:R-:W-:Y:S05]  /*0320*/  @P0 BRA `(.L_x_3) ;  /* 0xfffffffc00ac0947 */ /* 0x000fea000383ffff */
.L_x_0:
[----:B------:R-:W-:-:S13]  /*0330*/  ISETP.NE.AND P0, PT, R3, RZ, PT ;  /* 0x000000ff0300720c */ /* 0x000fda0003f05270 */
[----:B------:R-:W-:Y:S05]  /*0340*/  @P0 EXIT ;  /* 0x000000000000094d */ /* 0x000fea0003800000 */
[----:B------:R-:W1:Y:S01]  /*0350*/  S2UR UR5, SR_CgaCtaId ;  /* 0x00000000000579c3 */ /* 0x000e620000008800 */
[----:B------:R-:W-:Y:S01]  /*0360*/  UMOV UR4, 0x400 ;  /* 0x0000040000047882 */ /* 0x000fe20000000000 */
[----:B------:R-:W-:-:S05]  /*0370*/  IMAD R3, R0, 0x3, RZ ;  /* 0x0000000300037824 */ /* 0x000fca00078e02ff */
[C---:B------:R-:W-:Y:S01]  /*0380*/  IADD3 R9, PT, PT, R3.reuse, 0x1, RZ ;  /* 0x0000000103097810 */ /* 0x040fe20007ffe0ff */
[----:B0-----:R-:W0:Y:S01]  /*0390*/  LDC.64 R10, c[0x0][0x380] ;  /* 0x0000e000ff0a7b82 */ /* 0x001e220000000a00 */
[C---:B------:R-:W-:Y:S01]  /*03a0*/  IADD3 R13, PT, PT, R3.reuse, 0x2, RZ ;  /* 0x00000002030d7810 */ /* 0x040fe20007ffe0ff */
[----:B-1----:R-:W-:Y:S01]  /*03b0*/  ULEA UR4, UR5, UR4, 0x18 ;  /* 0x0000000405047291 */ /* 0x002fe2000f8ec0ff */
[----:B0-----:R-:W-:-:S08]  /*03c0*/  IMAD.WIDE.U32 R2, R3, 0x4, R10 ;  /* 0x0000000403027825 */ /* 0x001fd000078e000a */
[----:B------:R-:W0:Y:S01]  /*03d0*/  LDS.128 R4, [UR4] ;  /* 0x00000004ff047984 */ /* 0x000e220008000c00 */
[----:B------:R-:W-:-:S04]  /*03e0*/  IMAD.WIDE.U32 R8, R9, 0x4, R10 ;  /* 0x0000000409087825 */ /* 0x000fc800078e000a */
[----:B------:R-:W-:Y:S01]  /*03f0*/  IMAD.WIDE.U32 R10, R13, 0x4, R10 ;  /* 0x000000040d0a7825 */ /* 0x000fe200078e000a */
[----:B0-----:R-:W-:Y:S04]  /*0400*/  STG.E desc[UR6][R2.64], R4 ;  /* 0x0000000402007986 */ /* 0x001fe8000c101906 */
[----:B------:R-:W-:Y:S04]  /*0410*/  STG.E desc[UR6][R8.64], R5 ;  /* 0x0000000508007986 */ /* 0x000fe8000c101906 */
[----:B------:R-:W-:Y:S01]  /*0420*/  STG.E desc[UR6][R10.64], R6 ;  /* 0x000000060a007986 */ /* 0x000fe2000c101906 */
[----:B------:R-:W-:Y:S05]  /*0430*/  EXIT ;  /* 0x000000000000794d */ /* 0x000fea0003800000 */
.L_x_4:
[----:B------:R-:W-:-:S00]  /*0440*/  BRA `(.L_x_4) ;  /* 0xfffffffc00fc7947 */ /* 0x000fc0000383ffff */
[----:B------:R-:W-:-:S00]  /*0450*/  NOP ;  /* 0x0000000000007918 */ /* 0x000fc00000000000 */
        /* <DEDUP_REMOVED lines=10> */
.L_x_30:


//--------------------- .text._Z18float3ReduceKernelI14MaxReductionOpEvPf --------------------------
	.section	.text._Z18float3ReduceKernelI14MaxReductionOpEvPf,"ax",@progbits
	.align	128
        .global         _Z18float3ReduceKernelI14MaxReductionOpEvPf
        .type           _Z18float3ReduceKernelI14MaxReductionOpEvPf,@function
        .size           _Z18float3ReduceKernelI14MaxReductionOpEvPf,(.L_x_31 - _Z18float3ReduceKernelI14MaxReductionOpEvPf)
        .other          _Z18float3ReduceKernelI14MaxReductionOpEvPf,@"STO_CUDA_ENTRY STV_DEFAULT"
_Z18float3ReduceKernelI14MaxReductionOpEvPf:
.text._Z18float3ReduceKernelI14MaxReductionOpEvPf:
        /* <DEDUP_REMOVED lines=30> */
.L_x_8:
[----:B------:R-:W-:Y:S01]  /*01e0*/  ISETP.GE.U32.AND P0, PT, R2, R4, PT ;  /* 0x000000040200720c */ /* 0x000fe20003f06070 */
[----:B------:R-:W-:-:S12]  /*01f0*/  BSSY.RECONVERGENT B0, `(.L_x_6) ;  /* 0x000000f000007945 */ /* 0x000fd80003800200 */
[----:B0-----:R-:W-:Y:S05]  /*0200*/  @P0 BRA `(.L_x_7) ;  /* 0x0000000000340947 */ /* 0x001fea0003800000 */
[----:B------:R-:W-:Y:S01]  /*0210*/  IMAD R6, R4, 0x4, R11 ;  /* 0x0000000404067824 */ /* 0x000fe200078e020b */
[----:B------:R-:W-:Y:S04]  /*0220*/  LDS R5, [R11] ;  /* 0x000000000b057984 */ /* 0x000fe80000000800 */
[----:B------:R-:W0:Y:S02]  /*0230*/  LDS R8, [R6] ;  /* 0x0000000006087984 */ /* 0x000e240000000800 */
[----:B0-----:R-:W-:Y:S02]  /*0240*/  FSETP.GT.AND P0, PT, R8, R5, PT ;  /* 0x000000050800720b */ /* 0x001fe40003f04000 */
[----:B------:R-:W-:Y:S11]  /*0250*/  LDS R5, [R11+0x4] ;  /* 0x000004000b057984 */ /* 0x000ff60000000800 */
[----:B------:R-:W-:Y:S04]  /*0260*/  @P0 STS [R11], R8 ;  /* 0x000000080b000388 */ /* 0x000fe80000000800 */
[----:B------:R-:W0:Y:S02]  /*0270*/  LDS R10, [R6+0x4] ;  /* 0x00000400060a7984 */ /* 0x000e240000000800 */
[----:B0-----:R-:W-:-:S02]  /*0280*/  FSETP.GT.AND P0, PT, R10, R5, PT ;  /* 0x000000050a00720b */ /* 0x001fc40003f04000 */
[----:B------:R-:W-:Y:S11]  /*0290*/  LDS R5, [R11+0x8] ;  /* 0x000008000b057984 */ /* 0x000ff60000000800 */
[----:B------:R-:W-:Y:S04]  /*02a0*/  @P0 STS [R11+0x4], R10 ;  /* 0x0000040a0b000388 */ /* 0x000fe80000000800 */
[----:B------:R-:W0:Y:S02]  /*02b0*/  LDS R12, [R6+0x8] ;  /* 0x00000800060c7984 */ /* 0x000e240000000800 */
[----:B0-----:R-:W-:-:S13]  /*02c0*/  FSETP.GT.AND P0, PT, R12, R5, PT ;  /* 0x000000050c00720b */ /* 0x001fda0003f04000 */
[----:B------:R0:W-:Y:S02]  /*02d0*/  @P0 STS [R11+0x8], R12 ;  /* 0x0000080c0b000388 */ /* 0x0001e40000000800 */
.L_x_7:
[----:B------:R-:W-:Y:S05]  /*02e0*/  BSYNC.RECONVERGENT B0 ;  /* 0x0000000000007941 */ /* 0x000fea0003800200 */
.L_x_6:
[----:B------:R-:W-:Y:S01]  /*02f0*/  BAR.SYNC.DEFER_BLOCKING 0x0 ;  /* 0x0000000000007b1d */ /* 0x000fe20000010000 */
[----:B------:R-:W-:Y:S02]  /*0300*/  ISETP.GT.U32.AND P0, PT, R4, 0x5, PT ;  /* 0x000000050400780c */ /* 0x000fe40003f04070 */
[----:B------:R-:W-:-:S11]  /*0310*/  SHF.R.U32.HI R4, RZ, 0x1, R4 ;  /* 0x00000001ff047819 */ /* 0x000fd60000011604 */
[----:B------:R-:W-:Y:S05]  /*0320*/  @P0 BRA `(.L_x_8) ;  /* 0xfffffffc00ac0947 */ /* 0x000fea000383ffff */
.L_x_5:
[----:B------:R-:W-:-:S13]  /*0330*/  ISETP.NE.AND P0, PT, R3, RZ, PT ;  /* 0x000000ff0300720c */ /* 0x000fda0003f05270 */
[----:B------:R-:W-:Y:S05]  /*0340*/  @P0 EXIT ;  /* 0x000000000000094d */ /* 0x000fea0003800000 */
[----:B------:R-:W1:Y:S01]  /*0350*/  S2UR UR5, SR_CgaCtaId ;  /* 0x00000000000579c3 */ /* 0x000e620000008800 */
[----:B------:R-:W-:Y:S01]  /*0360*/  UMOV UR4, 0x400 ;  /* 0x0000040000047882 */ /* 0x000fe20000000000 */
[----:B------:R-:W-:-:S04]  /*0370*/  IMAD R3, R0, 0x3, RZ ;  /* 0x0000000300037824 */ /* 0x000fc800078e02ff */
[C---:B------:R-:W-:Y:S01]  /*0380*/  VIADD R13, R3.reuse, 0x2 ;  /* 0x00000002030d7836 */ /* 0x040fe20000000000 */
[C---:B------:R-:W-:Y:S01]  /*0390*/  IADD3 R9, PT, PT, R3.reuse, 0x1, RZ ;  /* 0x0000000103097810 */ /* 0x040fe20007ffe0ff */
[----:B0-----:R-:W0:Y:S01]  /*03a0*/  LDC.64 R10, c[0x0][0x380] ;  /* 0x0000e000ff0a7b82 */ /* 0x001e220000000a00 */
        /* <DEDUP_REMOVED lines=9> */
.L_x_9:
        /* <DEDUP_REMOVED lines=12> */
.L_x_31:


//--------------------- .text._Z18float3ReduceKernelI14MinReductionOpEvPf --------------------------
	.section	.text._Z18float3ReduceKernelI14MinReductionOpEvPf,"ax",@progbits
	.align	128
        .global         _Z18float3ReduceKernelI14MinReductionOpEvPf
        .type           _Z18float3ReduceKernelI14MinReductionOpEvPf,@function
        .size           _Z18float3ReduceKernelI14MinReductionOpEvPf,(.L_x_32 - _Z18float3ReduceKernelI14MinReductionOpEvPf)
        .other          _Z18float3ReduceKernelI14MinReductionOpEvPf,@"STO_CUDA_ENTRY STV_DEFAULT"
_Z18float3ReduceKernelI14MinReductionOpEvPf:
.text._Z18float3ReduceKernelI14MinReductionOpEvPf:
        /* <DEDUP_REMOVED lines=30> */
.L_x_13:
[----:B------:R-:W-:Y:S01]  /*01e0*/  ISETP.GE.U32.AND P0, PT, R2, R4, PT ;  /* 0x000000040200720c */ /* 0x000fe20003f06070 */
[----:B------:R-:W-:-:S12]  /*01f0*/  BSSY.RECONVERGENT B0, `(.L_x_11) ;  /* 0x000000f000007945 */ /* 0x000fd80003800200 */
[----:B0-----:R-:W-:Y:S05]  /*0200*/  @P0 BRA `(.L_x_12) ;  /* 0x0000000000340947 */ /* 0x001fea0003800000 */
[----:B------:R-:W-:Y:S01]  /*0210*/  IMAD R6, R4, 0x4, R11 ;  /* 0x0000000404067824 */ /* 0x000fe200078e020b */
[----:B------:R-:W-:Y:S04]  /*0220*/  LDS R5, [R11] ;  /* 0x000000000b057984 */ /* 0x000fe80000000800 */
[----:B------:R-:W0:Y:S02]  /*0230*/  LDS R8, [R6] ;  /* 0x0000000006087984 */ /* 0x000e240000000800 */
[----:B0-----:R-:W-:Y:S02]  /*0240*/  FSETP.GEU.AND P0, PT, R8, R5, PT ;  /* 0x000000050800720b */ /* 0x001fe40003f0e000 */
[----:B------:R-:W-:Y:S11]  /*0250*/  LDS R5, [R11+0x4] ;  /* 0x000004000b057984 */ /* 0x000ff60000000800 */
[----:B------:R-:W-:Y:S04]  /*0260*/  @!P0 STS [R11], R8 ;  /* 0x000000080b008388 */ /* 0x000fe80000000800 */
[----:B------:R-:W0:Y:S02]  /*0270*/  LDS R10, [R6+0x4] ;  /* 0x00000400060a7984 */ /* 0x000e240000000800 */
[----:B0-----:R-:W-:-:S02]  /*0280*/  FSETP.GEU.AND P0, PT, R10, R5, PT ;  /* 0x000000050a00720b */ /* 0x001fc40003f0e000 */
[----:B------:R-:W-:Y:S11]  /*0290*/  LDS R5, [R11+0x8] ;  /* 0x000008000b057984 */ /* 0x000ff60000000800 */
[----:B------:R-:W-:Y:S04]  /*02a0*/  @!P0 STS [R11+0x4], R10 ;  /* 0x0000040a0b008388 */ /* 0x000fe80000000800 */
[----:B------:R-:W0:Y:S02]  /*02b0*/  LDS R12, [R6+0x8] ;  /* 0x00000800060c7984 */ /* 0x000e240000000800 */
[----:B0-----:R-:W-:-:S13]  /*02c0*/  FSETP.GEU.AND P0, PT, R12, R5, PT ;  /* 0x000000050c00720b */ /* 0x001fda0003f0e000 */
[----:B------:R0:W-:Y:S02]  /*02d0*/  @!P0 STS [R11+0x8], R12 ;  /* 0x0000080c0b008388 */ /* 0x0001e40000000800 */
.L_x_12:
[----:B------:R-:W-:Y:S05]  /*02e0*/  BSYNC.RECONVERGENT B0 ;  /* 0x0000000000007941 */ /* 0x000fea0003800200 */
.L_x_11:
[----:B------:R-:W-:Y:S01]  /*02f0*/  BAR.SYNC.DEFER_BLOCKING 0x0 ;  /* 0x0000000000007b1d */ /* 0x000fe20000010000 */
[----:B------:R-:W-:Y:S02]  /*0300*/  ISETP.GT.U32.AND P0, PT, R4, 0x5, PT ;  /* 0x000000050400780c */ /* 0x000fe40003f04070 */
[----:B------:R-:W-:-:S11]  /*0310*/  SHF.R.U32.HI R4, RZ, 0x1, R4 ;  /* 0x00000001ff047819 */ /* 0x000fd60000011604 */
[----:B------:R-:W-:Y:S05]  /*0320*/  @P0 BRA `(.L_x_13) ;  /* 0xfffffffc00ac0947 */ /* 0x000fea000383ffff */
.L_x_10:
        /* <DEDUP_REMOVED lines=17> */
.L_x_14:
        /* <DEDUP_REMOVED lines=12> */
.L_x_32:


//--------------------- .text._Z10fillKernelPf6float3 --------------------------
	.section	.text._Z10fillKernelPf6float3,"ax",@progbits
	.align	128
        .global         _Z10fillKernelPf6float3
        .type           _Z10fillKernelPf6float3,@function
        .size           _Z10fillKernelPf6float3,(.L_x_33 - _Z10fillKernelPf6float3)
        .other          _Z10fillKernelPf6float3,@"STO_CUDA_ENTRY STV_DEFAULT"
_Z10fillKernelPf6float3:
.text._Z10fillKernelPf6float3:
[----:B------:R-:W-:Y:S01]  /*0000*/  LDC R1, c[0x0][0x37c] ;  /* 0x0000df00ff017b82 */ /* 0x000fe20000000800 */
[----:B------:R-:W0:Y:S07]  /*0010*/  S2R R5, SR_TID.X ;  /* 0x0000000000057919 */ /* 0x000e2e0000002100 */
[----:B------:R-:W1:Y:S01]  /*0020*/  LDC.64 R2, c[0x0][0x380] ;  /* 0x0000e000ff027b82 */ /* 0x000e620000000a00 */
[----:B------:R-:W2:Y:S07]  /*0030*/  LDCU.64 UR4, c[0x0][0x358] ;  /* 0x00006b00ff0477ac */ /* 0x000eae0008000a00 */
[----:B------:R-:W2:Y:S08]  /*0040*/  LDC.64 R6, c[0x0][0x388] ;  /* 0x0000e200ff067b82 */ /* 0x000eb00000000a00 */
[----:B------:R-:W3:Y:S01]  /*0050*/  LDC R9, c[0x0][0x390] ;  /* 0x0000e400ff097b82 */ /* 0x000ee20000000800 */
[----:B0-----:R-:W-:-:S04]  /*0060*/  IMAD R5, R5, 0x3, RZ ;  /* 0x0000000305057824 */ /* 0x001fc800078e02ff */
[----:B-1----:R-:W-:-:S05]  /*0070*/  IMAD.WIDE.U32 R2, R5, 0x4, R2 ;  /* 0x0000000405027825 */ /* 0x002fca00078e0002 */
[----:B--2---:R-:W-:Y:S04]  /*0080*/  STG.E desc[UR4][R2.64], R6 ;  /* 0x0000000602007986 */ /* 0x004fe8000c101904 */
[----:B------:R-:W-:Y:S04]  /*0090*/  STG.E desc[UR4][R2.64+0x4], R7 ;  /* 0x0000040702007986 */ /* 0x000fe8000c101904 */
[----:B---3--:R-:W-:Y:S01]  /*00a0*/  STG.E desc[UR4][R2.64+0x8], R9 ;  /* 0x0000080902007986 */ /* 0x008fe2000c101904 */
[----:B------:R-:W-:Y:S05]  /*00b0*/  EXIT ;  /* 0x000000000000794d */ /* 0x000fea0003800000 */
.L_x_15:
        /* <DEDUP_REMOVED lines=12> */
.L_x_33:


//--------------------- .text._Z27handlePlaneCollisionsKernelPfS_PKfjfff --------------------------
	.section	.text._Z27handlePlaneCollisionsKernelPfS_PKfjfff,"ax",@progbits
	.align	128
        .global         _Z27handlePlaneCollisionsKernelPfS_PKfjfff
        .type           _Z27handlePlaneCollisionsKernelPfS_PKfjfff,@function
        .size           _Z27handlePlaneCollisionsKernelPfS_PKfjfff,(.L_x_34 - _Z27handlePlaneCollisionsKernelPfS_PKfjfff)
        .other          _Z27handlePlaneCollisionsKernelPfS_PKfjfff,@"STO_CUDA_ENTRY STV_DEFAULT"
_Z27handlePlaneCollisionsKernelPfS_PKfjfff:
.text._Z27handlePlaneCollisionsKernelPfS_PKfjfff:
[----:B------:R-:W-:Y:S01]  /*0000*/  LDC R1, c[0x0][0x37c] ;  /* 0x0000df00ff017b82 */ /* 0x000fe20000000800 */
[----:B------:R-:W0:Y:S07]  /*0010*/  S2R R11, SR_TID.X ;  /* 0x00000000000b7919 */ /* 0x000e2e0000002100 */
[----:B------:R-:W0:Y:S01]  /*0020*/  S2UR UR4, SR_CTAID.X ;  /* 0x00000000000479c3 */ /* 0x000e220000002500 */
[----:B------:R-:W1:Y:S07]  /*0030*/  LDCU UR5, c[0x0][0x398] ;  /* 0x00007300ff0577ac */ /* 0x000e6e0008000800 */
[----:B------:R-:W0:Y:S02]  /*0040*/  LDC R12, c[0x0][0x360] ;  /* 0x0000d800ff0c7b82 */ /* 0x000e240000000800 */
[----:B0-----:R-:W-:-:S05]  /*0050*/  IMAD R11, R12, UR4, R11 ;  /* 0x000000040c0b7c24 */ /* 0x001fca000f8e020b */
[----:B-1----:R-:W-:-:S13]  /*0060*/  ISETP.GE.U32.AND P0, PT, R11, UR5, PT ;  /* 0x000000050b007c0c */ /* 0x002fda000bf06070 */
[----:B------:R-:W-:Y:S05]  /*0070*/  @P0 EXIT ;  /* 0x000000000000094d */ /* 0x000fea0003800000 */
[----:B------:R-:W0:Y:S01]  /*0080*/  LDC R10, c[0x0][0x3a0] ;  /* 0x0000e800ff0a7b82 */ /* 0x000e220000000800 */
[----:B------:R-:W1:Y:S01]  /*0090*/  LDCU UR4, c[0x0][0x370] ;  /* 0x00006e00ff0477ac */ /* 0x000e620008000800 */
[----:B------:R-:W-:Y:S01]  /*00a0*/  HFMA2 R7, -RZ, RZ, 1.75, 0 ;  /* 0x3f000000ff077431 */ /* 0x000fe200000001ff */
[----:B------:R-:W2:Y:S05]  /*00b0*/  LDCU.64 UR6, c[0x0][0x358] ;  /* 0x00006b00ff0677ac */ /* 0x000eaa0008000a00 */
[----:B------:R-:W3:Y:S01]  /*00c0*/  LDC.64 R2, c[0x0][0x380] ;  /* 0x0000e000ff027b82 */ /* 0x000ee20000000a00 */
[----:B------:R-:W4:Y:S07]  /*00d0*/  LDCU.64 UR8, c[0x0][0x388] ;  /* 0x00007100ff0877ac */ /* 0x000f2e0008000a00 */
[----:B------:R-:W2:Y:S01]  /*00e0*/  LDC.64 R4, c[0x0][0x398] ;  /* 0x0000e600ff047b82 */ /* 0x000ea20000000a00 */
[----:B-1----:R-:W-:-:S02]  /*00f0*/  IMAD R12, R12, UR4, RZ ;  /* 0x000000040c0c7c24 */ /* 0x002fc4000f8e02ff */
[----:B0---4-:R-:W-:-:S07]  /*0100*/  FFMA R10, R10, -R7, 1 ;  /* 0x3f8000000a0a7423 */ /* 0x011fce0000000807 */
.L_x_18:
[----:B0-----:R-:W-:-:S05]  /*0110*/  LEA R15, R11, R11, 0x1 ;  /* 0x0000000b0b0f7211 */ /* 0x001fca00078e08ff */
[----:B---3--:R-:W-:-:S05]  /*0120*/  IMAD.WIDE.U32 R6, R15, 0x4, R2 ;  /* 0x000000040f067825 */ /* 0x008fca00078e0002 */
[----:B--2---:R-:W2:Y:S04]  /*0130*/  LDG.E R9, desc[UR6][R6.64] ;  /* 0x0000000606097981 */ /* 0x004ea8000c1e1900 */
[----:B------:R-:W2:Y:S04]  /*0140*/  LDG.E R0, desc[UR6][R6.64+0x4] ;  /* 0x0000040606007981 */ /* 0x000ea8000c1e1900 */
[----:B------:R-:W3:Y:S01]  /*0150*/  LDG.E R13, desc[UR6][R6.64+0x8] ;  /* 0x00000806060d7981 */ /* 0x000ee2000c1e1900 */
[----:B------:R-:W-:Y:S01]  /*0160*/  IADD3 R11, PT, PT, R12, R11, RZ ;  /* 0x0000000b0c0b7210 */ /* 0x000fe20007ffe0ff */
[----:B------:R-:W-:Y:S03]  /*0170*/  BSSY.RECONVERGENT B0, `(.L_x_16) ;  /* 0x0000020000007945 */ /* 0x000fe60003800200 */
[----:B------:R-:W-:Y:S01]  /*0180*/  ISETP.GE.U32.AND P0, PT, R11, R4, PT ;  /* 0x000000040b00720c */ /* 0x000fe20003f06070 */
[----:B--2---:R-:W-:-:S04]  /*0190*/  FFMA R0, RZ, R9, R0 ;  /* 0x00000009ff007223 */ /* 0x004fc80000000000 */
[----:B---3--:R-:W-:-:S04]  /*01a0*/  FFMA R0, RZ, R13, R0 ;  /* 0x0000000dff007223 */ /* 0x008fc80000000000 */
[----:B------:R-:W-:-:S05]  /*01b0*/  FADD R0, R0, -R5 ;  /* 0x8000000500007221 */ /* 0x000fca0000000000 */
[----:B------:R-:W-:-:S13]  /*01c0*/  FSETP.GTU.AND P1, PT, R0, 9.9999999747524270788e-07, PT ;  /* 0x358637bd0000780b */ /* 0x000fda0003f2c000 */
[----:B------:R-:W-:Y:S05]  /*01d0*/  @P1 BRA `(.L_x_17) ;  /* 0x0000000000641947 */ /* 0x000fea0003800000 */
[----:B------:R-:W-:-:S04]  /*01e0*/  LEA R8, P1, R15, UR8, 0x2 ;  /* 0x000000080f087c11 */ /* 0x000fc8000f8210ff */
[----:B------:R-:W-:-:S05]  /*01f0*/  LEA.HI.X R9, R15, UR9, RZ, 0x2, P1 ;  /* 0x000000090f097c11 */ /* 0x000fca00088f14ff */
[----:B------:R-:W2:Y:S04]  /*0200*/  LDG.E R13, desc[UR6][R8.64] ;  /* 0x00000006080d7981 */ /* 0x000ea8000c1e1900 */
[----:B------:R-:W2:Y:S04]  /*0210*/  LDG.E R0, desc[UR6][R8.64+0x4] ;  /* 0x0000040608007981 */ /* 0x000ea8000c1e1900 */
[----:B------:R-:W3:Y:S01]  /*0220*/  LDG.E R15, desc[UR6][R8.64+0x8] ;  /* 0x00000806080f7981 */ /* 0x000ee2000c1e1900 */
[----:B--2---:R-:W-:-:S04]  /*0230*/  FFMA R14, RZ, R13, R0 ;  /* 0x0000000dff0e7223 */ /* 0x004fc80000000000 */
[----:B---3--:R-:W-:-:S04]  /*0240*/  FFMA R17, RZ, R15, R14 ;  /* 0x0000000fff117223 */ /* 0x008fc8000000000e */
[----:B------:R-:W-:Y:S01]  /*0250*/  FMUL R16, RZ, R17 ;  /* 0x00000011ff107220 */ /* 0x000fe20000400000 */
[----:B------:R-:W-:Y:S01]  /*0260*/  FSETP.GEU.AND P1, PT, R17, -0.10000000149011611938, PT ;  /* 0xbdcccccd1100780b */ /* 0x000fe20003f2e000 */
[----:B------:R-:W-:Y:S02]  /*0270*/  FADD R0, R0, -R17 ;  /* 0x8000001100007221 */ /* 0x000fe40000000000 */
[--C-:B------:R-:W-:Y:S01]  /*0280*/  FADD R23, R15, -R16.reuse ;  /* 0x800000100f177221 */ /* 0x100fe20000000000 */
[----:B------:R-:W-:-:S09]  /*0290*/  FADD R19, R13, -R16 ;  /* 0x800000100d137221 */ /* 0x000fd20000000000 */
[----:B------:R-:W0:Y:S01]  /*02a0*/  @!P1 LDC R14, c[0x0][0x3a4] ;  /* 0x0000e900ff0e9b82 */ /* 0x000e220000000800 */
[----:B------:R-:W-:Y:S01]  /*02b0*/  @P1 FMUL R21, R10, R0 ;  /* 0x000000000a151220 */ /* 0x000fe20000400000 */
[-C--:B0-----:R-:W-:Y:S01]  /*02c0*/  @!P1 FFMA R15, -R17, R14.reuse, R0 ;  /* 0x0000000e110f9223 */ /* 0x081fe20000000100 */
[CC--:B------:R-:W-:Y:S01]  /*02d0*/  @!P1 FFMA R17, -R16.reuse, R14.reuse, R23 ;  /* 0x0000000e10119223 */ /* 0x0c0fe20000000117 */
[----:B------:R-:W-:Y:S01]  /*02e0*/  @!P1 FFMA R13, -R16, R14, R19 ;  /* 0x0000000e100d9223 */ /* 0x000fe20000000113 */
[C---:B------:R-:W-:Y:S01]  /*02f0*/  @P1 FMUL R19, R10.reuse, R19 ;  /* 0x000000130a131220 */ /* 0x040fe20000400000 */
[----:B------:R-:W-:Y:S01]  /*0300*/  @P1 FMUL R17, R10, R23 ;  /* 0x000000170a111220 */ /* 0x000fe20000400000 */
[----:B------:R0:W-:Y:S04]  /*0310*/  @!P1 STG.E desc[UR6][R8.64+0x4], R15 ;  /* 0x0000040f08009986 */ /* 0x0001e8000c101906 */
[----:B------:R0:W-:Y:S04]  /*0320*/  @!P1 STG.E desc[UR6][R8.64], R13 ;  /* 0x0000000d08009986 */ /* 0x0001e8000c101906 */
[----:B------:R0:W-:Y:S04]  /*0330*/  @P1 STG.E desc[UR6][R8.64+0x4], R21 ;  /* 0x0000041508001986 */ /* 0x0001e8000c101906 */
[----:B------:R0:W-:Y:S04]  /*0340*/  @P1 STG.E desc[UR6][R8.64], R19 ;  /* 0x0000001308001986 */ /* 0x0001e8000c101906 */
[----:B------:R0:W-:Y:S04]  /*0350*/  STG.E desc[UR6][R8.64+0x8], R17 ;  /* 0x0000081108007986 */ /* 0x0001e8000c101906 */
[----:B------:R0:W-:Y:S02]  /*0360*/  STG.E desc[UR6][R6.64+0x4], R5 ;  /* 0x0000040506007986 */ /* 0x0001e4000c101906 */
.L_x_17:
[----:B------:R-:W-:Y:S05]  /*0370*/  BSYNC.RECONVERGENT B0 ;  /* 0x0000000000007941 */ /* 0x000fea0003800200 */
.L_x_16:
[----:B------:R-:W-:Y:S05]  /*0380*/  @!P0 BRA `(.L_x_18) ;  /* 0xfffffffc00608947 */ /* 0x000fea000383ffff */
[----:B------:R-:W-:Y:S05]  /*0390*/  EXIT ;  /* 0x000000000000794d */ /* 0x000fea0003800000 */
.L_x_19:
        /* <DEDUP_REMOVED lines=14> */
.L_x_34:


//--------------------- .text._Z23forwardEulerSolveKernelPfS_PKfS1_jff --------------------------
	.section	.text._Z23forwardEulerSolveKernelPfS_PKfS1_jff,"ax",@progbits
	.align	128
        .global         _Z23forwardEulerSolveKernelPfS_PKfS1_jff
        .type           _Z23forwardEulerSolveKernelPfS_PKfS1_jff,@function
        .size           _Z23forwardEulerSolveKernelPfS_PKfS1_jff,(.L_x_29 - _Z23forwardEulerSolveKernelPfS_PKfS1_jff)
        .other          _Z23forwardEulerSolveKernelPfS_PKfS1_jff,@"STO_CUDA_ENTRY STV_DEFAULT"
_Z23forwardEulerSolveKernelPfS_PKfS1_jff:
.text._Z23forwardEulerSolveKernelPfS_PKfS1_jff:
        /* <DEDUP_REMOVED lines=8> */
[----:B------:R-:W0:Y:S02]  /*0080*/  LDC R7, c[0x0][0x3a4] ;  /* 0x0000e900ff077b82 */ /* 0x000e240000000800 */
[----:B0-----:R-:W-:-:S05]  /*0090*/  VIADD R0, R7, 0x1800000 ;  /* 0x0180000007007836 */ /* 0x001fca0000000000 */
[----:B------:R-:W-:-:S04]  /*00a0*/  LOP3.LUT R0, R0, 0x7f800000, RZ, 0xc0, !PT ;  /* 0x7f80000000007812 */ /* 0x000fc800078ec0ff */
[----:B------:R-:W-:-:S13]  /*00b0*/  ISETP.GT.U32.AND P0, PT, R0, 0x1ffffff, PT ;  /* 0x01ffffff0000780c */ /* 0x000fda0003f04070 */
[----:B------:R-:W-:Y:S05]  /*00c0*/  @P0 BRA `(.L_x_20) ;  /* 0x00000000000c0947 */ /* 0x000fea0003800000 */
[----:B------:R-:W-:-:S07]  /*00d0*/  MOV R4, 0xf0 ;  /* 0x000000f000047802 */ /* 0x000fce0000000f00 */
[----:B------:R-:W-:Y:S05]  /*00e0*/  CALL.REL.NOINC `($__internal_0_$__cuda_sm20_rcp_rn_f32_slowpath) ;  /* 0x0000000000b47944 */ /* 0x000fea0003c00000 */
[----:B------:R-:W-:Y:S05]  /*00f0*/  BRA `(.L_x_21) ;  /* 0x0000000000107947 */ /* 0x000fea0003800000 */
.L_x_20:
[----:B------:R-:W0:Y:S02]  /*0100*/  MUFU.RCP R0, R7 ;  /* 0x0000000700007308 */ /* 0x000e240000001000 */
[----:B0-----:R-:W-:-:S04]  /*0110*/  FFMA R4, R0, R7, -1 ;  /* 0xbf80000000047423 */ /* 0x001fc80000000007 */
[----:B------:R-:W-:-:S04]  /*0120*/  FADD.FTZ R5, -R4, -RZ ;  /* 0x800000ff04057221 */ /* 0x000fc80000010100 */
[----:B------:R-:W-:-:S07]  /*0130*/  FFMA R0, R0, R5, R0 ;  /* 0x0000000500007223 */ /* 0x000fce0000000000 */
.L_x_21:
[----:B------:R-:W0:Y:S01]  /*0140*/  LDCU UR5, c[0x0][0x3a8] ;  /* 0x00007500ff0577ac */ /* 0x000e220008000800 */
[----:B------:R-:W1:Y:S01]  /*0150*/  LDCU UR4, c[0x0][0x370] ;  /* 0x00006e00ff0477ac */ /* 0x000e620008000800 */
[----:B------:R-:W2:Y:S01]  /*0160*/  LDCU.64 UR6, c[0x0][0x358] ;  /* 0x00006b00ff0677ac */ /* 0x000ea20008000a00 */
[----:B------:R-:W3:Y:S01]  /*0170*/  LDCU UR8, c[0x0][0x3a0] ;  /* 0x00007400ff0877ac */ /* 0x000ee20008000800 */
[----:B0-----:R-:W-:Y:S01]  /*0180*/  FMUL R0, R0, UR5 ;  /* 0x0000000500007c20 */ /* 0x001fe20008400000 */
[----:B-1----:R-:W-:-:S07]  /*0190*/  IMAD R3, R3, UR4, RZ ;  /* 0x0000000403037c24 */ /* 0x002fce000f8e02ff */
.L_x_22:
[----:B-1----:R-:W0:Y:S01]  /*01a0*/  LDC.64 R10, c[0x0][0x398] ;  /* 0x0000e600ff0a7b82 */ /* 0x002e220000000a00 */
[----:B------:R-:W-:-:S07]  /*01b0*/  IMAD R9, R2, 0x3, RZ ;  /* 0x0000000302097824 */ /* 0x000fce00078e02ff */
[----:B------:R-:W1:Y:S08]  /*01c0*/  LDC.64 R4, c[0x0][0x388] ;  /* 0x0000e200ff047b82 */ /* 0x000e700000000a00 */
[----:B------:R-:W4:Y:S01]  /*01d0*/  LDC.64 R6, c[0x0][0x390] ;  /* 0x0000e400ff067b82 */ /* 0x000f220000000a00 */
[----:B0-----:R-:W-:-:S05]  /*01e0*/  IMAD.WIDE.U32 R10, R9, 0x4, R10 ;  /* 0x00000004090a7825 */ /* 0x001fca00078e000a */
[----:B--2---:R-:W2:Y:S01]  /*01f0*/  LDG.E R13, desc[UR6][R10.64] ;  /* 0x000000060a0d7981 */ /* 0x004ea2000c1e1900 */
[----:B-1----:R-:W-:-:S03]  /*0200*/  IMAD.WIDE.U32 R4, R9, 0x4, R4 ;  /* 0x0000000409047825 */ /* 0x002fc600078e0004 */
[----:B------:R-:W5:Y:S04]  /*0210*/  LDG.E R15, desc[UR6][R10.64+0x4] ;  /* 0x000004060a0f7981 */ /* 0x000f68000c1e1900 */
[----:B------:R0:W3:Y:S04]  /*0220*/  LDG.E R17, desc[UR6][R10.64+0x8] ;  /* 0x000008060a117981 */ /* 0x0000e8000c1e1900 */
[----:B------:R-:W2:Y:S04]  /*0230*/  LDG.E R19, desc[UR6][R4.64] ;  /* 0x0000000604137981 */ /* 0x000ea8000c1e1900 */
[----:B------:R-:W5:Y:S01]  /*0240*/  LDG.E R8, desc[UR6][R4.64+0x4] ;  /* 0x0000040604087981 */ /* 0x000f62000c1e1900 */
[----:B----4-:R-:W-:Y:S01]  /*0250*/  IMAD.WIDE.U32 R6, R9, 0x4, R6 ;  /* 0x0000000409067825 */ /* 0x010fe200078e0006 */
[----:B0-----:R-:W0:Y:S02]  /*0260*/  LDC.64 R10, c[0x0][0x380] ;  /* 0x0000e000ff0a7b82 */ /* 0x001e240000000a00 */
[----:B------:R-:W3:Y:S01]  /*0270*/  LDG.E R12, desc[UR6][R4.64+0x8] ;  /* 0x00000806040c7981 */ /* 0x000ee2000c1e1900 */
[C---:B--2---:R-:W-:Y:S01]  /*0280*/  FFMA R13, R0.reuse, R13, R19 ;  /* 0x0000000d000d7223 */ /* 0x044fe20000000013 */
[C---:B-----5:R-:W-:Y:S01]  /*0290*/  FFMA R15, R0.reuse, R15, R8 ;  /* 0x0000000f000f7223 */ /* 0x060fe20000000008 */
[----:B---3--:R-:W-:-:S03]  /*02a0*/  FFMA R17, R0, R17, R12 ;  /* 0x0000001100117223 */ /* 0x008fc6000000000c */
[----:B------:R1:W-:Y:S04]  /*02b0*/  STG.E desc[UR6][R4.64], R13 ;  /* 0x0000000d04007986 */ /* 0x0003e8000c101906 */
[----:B------:R1:W-:Y:S04]  /*02c0*/  STG.E desc[UR6][R4.64+0x4], R15 ;  /* 0x0000040f04007986 */ /* 0x0003e8000c101906 */
[----:B------:R1:W-:Y:S04]  /*02d0*/  STG.E desc[UR6][R4.64+0x8], R17 ;  /* 0x0000081104007986 */ /* 0x0003e8000c101906 */
[----:B------:R-:W2:Y:S04]  /*02e0*/  LDG.E R8, desc[UR6][R6.64] ;  /* 0x0000000606087981 */ /* 0x000ea8000c1e1900 */
[----:B------:R-:W3:Y:S04]  /*02f0*/  LDG.E R12, desc[UR6][R6.64+0x4] ;  /* 0x00000406060c7981 */ /* 0x000ee8000c1e1900 */
[----:B------:R-:W4:Y:S01]  /*0300*/  LDG.E R14, desc[UR6][R6.64+0x8] ;  /* 0x00000806060e7981 */ /* 0x000f22000c1e1900 */
[----:B------:R-:W-:-:S05]  /*0310*/  IMAD.IADD R2, R3, 0x1, R2 ;  /* 0x0000000103027824 */ /* 0x000fca00078e0202 */
[----:B------:R-:W-:Y:S01]  /*0320*/  ISETP.GE.U32.AND P0, PT, R2, UR8, PT ;  /* 0x0000000802007c0c */ /* 0x000fe2000bf06070 */
[----:B--2---:R-:W-:Y:S01]  /*0330*/  FFMA R19, R13, UR5, R8 ;  /* 0x000000050d137c23 */ /* 0x004fe20008000008 */
[----:B0-----:R-:W-:-:S04]  /*0340*/  IMAD.WIDE.U32 R8, R9, 0x4, R10 ;  /* 0x0000000409087825 */ /* 0x001fc800078e000a */
[----:B---3--:R-:W-:Y:S01]  /*0350*/  FFMA R11, R15, UR5, R12 ;  /* 0x000000050f0b7c23 */ /* 0x008fe2000800000c */
[----:B----4-:R-:W-:Y:S01]  /*0360*/  FFMA R21, R17, UR5, R14 ;  /* 0x0000000511157c23 */ /* 0x010fe2000800000e */
[----:B------:R1:W-:Y:S04]  /*0370*/  STG.E desc[UR6][R8.64], R19 ;  /* 0x0000001308007986 */ /* 0x0003e8000c101906 */
[----:B------:R1:W-:Y:S04]  /*0380*/  STG.E desc[UR6][R8.64+0x4], R11 ;  /* 0x0000040b08007986 */ /* 0x0003e8000c101906 */
[----:B------:R1:W-:Y:S01]  /*0390*/  STG.E desc[UR6][R8.64+0x8], R21 ;  /* 0x0000081508007986 */ /* 0x0003e2000c101906 */
[----:B------:R-:W-:Y:S05]  /*03a0*/  @!P0 BRA `(.L_x_22) ;  /* 0xfffffffc007c8947 */ /* 0x000fea000383ffff */
[----:B------:R-:W-:Y:S05]  /*03b0*/  EXIT ;  /* 0x000000000000794d */ /* 0x000fea0003800000 */
        .weak           $__internal_0_$__cuda_sm20_rcp_rn_f32_slowpath
        .type           $__internal_0_$__cuda_sm20_rcp_rn_f32_slowpath,@function
        .size           $__internal_0_$__cuda_sm20_rcp_rn_f32_slowpath,(.L_x_29 - $__internal_0_$__cuda_sm20_rcp_rn_f32_slowpath)
$__internal_0_$__cuda_sm20_rcp_rn_f32_slowpath:
[----:B------:R-:W0:Y:S02]  /*03c0*/  LDC R0, c[0x0][0x3a4] ;  /* 0x0000e900ff007b82 */ /* 0x000e240000000800 */
[----:B0-----:R-:W-:-:S04]  /*03d0*/  SHF.L.U32 R6, R0, 0x1, RZ ;  /* 0x0000000100067819 */ /* 0x001fc800000006ff */
[----:B------:R-:W-:-:S04]  /*03e0*/  SHF.R.U32.HI R5, RZ, 0x18, R6 ;  /* 0x00000018ff057819 */ /* 0x000fc80000011606 */
[----:B------:R-:W-:-:S13]  /*03f0*/  ISETP.NE.U32.AND P0, PT, R5, RZ, PT ;  /* 0x000000ff0500720c */ /* 0x000fda0003f05070 */
[----:B------:R-:W-:Y:S05]  /*0400*/  @P0 BRA `(.L_x_23) ;  /* 0x0000000000280947 */ /* 0x000fea0003800000 */
[----:B------:R-:W-:-:S13]  /*0410*/  ISETP.NE.AND P0, PT, R6, RZ, PT ;  /* 0x000000ff0600720c */ /* 0x000fda0003f05270 */
[----:B------:R0:W1:Y:S01]  /*0420*/  @!P0 MUFU.RCP R5, R0 ;  /* 0x0000000000058308 */ /* 0x0000620000001000 */
[----:B------:R-:W-:Y:S05]  /*0430*/  @!P0 BRA `(.L_x_24) ;  /* 0x0000000000a48947 */ /* 0x000fea0003800000 */
[----:B------:R-:W-:-:S04]  /*0440*/  FFMA R6, R0, 1.84467440737095516160e+19, RZ ;  /* 0x5f80000000067823 */ /* 0x000fc800000000ff */
[----:B-1----:R-:W0:Y:S02]  /*0450*/  MUFU.RCP R5, R6 ;  /* 0x0000000600057308 */ /* 0x002e240000001000 */
[----:B0-----:R-:W-:-:S04]  /*0460*/  FFMA R0, R6, R5, -1 ;  /* 0xbf80000006007423 */ /* 0x001fc80000000005 */
[----:B------:R-:W-:-:S04]  /*0470*/  FADD.FTZ R0, -R0, -RZ ;  /* 0x800000ff00007221 */ /* 0x000fc80000010100 */
[----:B------:R-:W-:-:S04]  /*0480*/  FFMA R0, R5, R0, R5 ;  /* 0x0000000005007223 */ /* 0x000fc80000000005 */
[----:B------:R-:W-:Y:S01]  /*0490*/  FFMA R5, R0, 1.84467440737095516160e+19, RZ ;  /* 0x5f80000000057823 */ /* 0x000fe200000000ff */
[----:B------:R-:W-:Y:S06]  /*04a0*/  BRA `(.L_x_24) ;  /* 0x0000000000887947 */ /* 0x000fec0003800000 */
.L_x_23:
[----:B------:R-:W-:-:S05]  /*04b0*/  VIADD R6, R5, 0xffffff03 ;  /* 0xffffff0305067836 */ /* 0x000fca0000000000 */
[----:B------:R-:W-:-:S13]  /*04c0*/  ISETP.GT.U32.AND P0, PT, R6, 0x1, PT ;  /* 0x000000010600780c */ /* 0x000fda0003f04070 */
[----:B------:R-:W-:Y:S05]  /*04d0*/  @P0 BRA `(.L_x_25) ;  /* 0x0000000000780947 */ /* 0x000fea0003800000 */
[----:B------:R-:W-:Y:S01]  /*04e0*/  LOP3.LUT R7, R0, 0x7fffff, RZ, 0xc0, !PT ;  /* 0x007fffff00077812 */ /* 0x000fe200078ec0ff */
[----:B------:R-:W-:-:S03]  /*04f0*/  HFMA2 R11, -RZ, RZ, 0, 1.78813934326171875e-07 ;  /* 0x00000003ff0b7431 */ /* 0x000fc600000001ff */
[----:B------:R-:W-:-:S04]  /*0500*/  LOP3.LUT R7, R7, 0x3f800000, RZ, 0xfc, !PT ;  /* 0x3f80000007077812 */ /* 0x000fc800078efcff */
[----:B------:R-:W0:Y:S01]  /*0510*/  MUFU.RCP R8, R7 ;  /* 0x0000000700087308 */ /* 0x000e220000001000 */
[----:B------:R-:W-:Y:S01]  /*0520*/  SHF.L.U32 R12, R11, R6, RZ ;  /* 0x000000060b0c7219 */ /* 0x000fe200000006ff */
[----:B0-----:R-:W-:-:S04]  /*0530*/  FFMA R9, R7, R8, -1 ;  /* 0xbf80000007097423 */ /* 0x001fc80000000008 */
[----:B------:R-:W-:-:S04]  /*0540*/  FADD.FTZ R9, -R9, -RZ ;  /* 0x800000ff09097221 */ /* 0x000fc80000010100 */
[CCC-:B------:R-:W-:Y:S01]  /*0550*/  FFMA.RM R10, R8.reuse, R9.reuse, R8.reuse ;  /* 0x00000009080a7223 */ /* 0x1c0fe20000004008 */
[----:B------:R-:W-:-:S04]  /*0560*/  FFMA.RP R9, R8, R9, R8 ;  /* 0x0000000908097223 */ /* 0x000fc80000008008 */
[C---:B------:R-:W-:Y:S02]  /*0570*/  LOP3.LUT R8, R10.reuse, 0x7fffff, RZ, 0xc0, !PT ;  /* 0x007fffff0a087812 */ /* 0x040fe400078ec0ff */
[----:B------:R-:W-:Y:S02]  /*0580*/  FSETP.NEU.FTZ.AND P0, PT, R10, R9, PT ;  /* 0x000000090a00720b */ /* 0x000fe40003f1d000 */
[----:B------:R-:W-:Y:S02]  /*0590*/  LOP3.LUT R9, R8, 0x800000, RZ, 0xfc, !PT ;  /* 0x0080000008097812 */ /* 0x000fe400078efcff */
[----:B------:R-:W-:Y:S02]  /*05a0*/  SEL R8, RZ, 0xffffffff, !P0 ;  /* 0xffffffffff087807 */ /* 0x000fe40004000000 */
[----:B------:R-:W-:-:S03]  /*05b0*/  LOP3.LUT R7, R12, R9, RZ, 0xc0, !PT ;  /* 0x000000090c077212 */ /* 0x000fc600078ec0ff */
[----:B------:R-:W-:Y:S01]  /*05c0*/  IMAD.MOV R8, RZ, RZ, -R8 ;  /* 0x000000ffff087224 */ /* 0x000fe200078e0a08 */
[----:B------:R-:W-:-:S04]  /*05d0*/  SHF.R.U32.HI R7, RZ, R6, R7 ;  /* 0x00000006ff077219 */ /* 0x000fc80000011607 */
[----:B------:R-:W-:Y:S02]  /*05e0*/  LOP3.LUT P1, RZ, R8, R6, R9, 0xf8, !PT ;  /* 0x0000000608ff7212 */ /* 0x000fe4000782f809 */
[C---:B------:R-:W-:Y:S02]  /*05f0*/  LOP3.LUT P0, RZ, R7.reuse, 0x1, RZ, 0xc0, !PT ;  /* 0x0000000107ff7812 */ /* 0x040fe4000780c0ff */
[----:B------:R-:W-:-:S04]  /*0600*/  LOP3.LUT P2, RZ, R7, 0x2, RZ, 0xc0, !PT ;  /* 0x0000000207ff7812 */ /* 0x000fc8000784c0ff */
[----:B------:R-:W-:Y:S02]  /*0610*/  PLOP3.LUT P0, PT, P0, P1, P2, 0xe0, 0x0 ;  /* 0x000000000000781c */ /* 0x000fe40000703c20 */
[----:B------:R-:W-:Y:S02]  /*0620*/  LOP3.LUT P1, RZ, R0, 0x7fffff, RZ, 0xc0, !PT ;  /* 0x007fffff00ff7812 */ /* 0x000fe4000782c0ff */
[----:B------:R-:W-:-:S04]  /*0630*/  SEL R6, RZ, 0x1, !P0 ;  /* 0x00000001ff067807 */ /* 0x000fc80004000000 */
[----:B------:R-:W-:-:S04]  /*0640*/  IADD3 R6, PT, PT, -R6, RZ, RZ ;  /* 0x000000ff06067210 */ /* 0x000fc80007ffe1ff */
[----:B------:R-:W-:Y:S01]  /*0650*/  ISETP.GE.AND P0, PT, R6, RZ, PT ;  /* 0x000000ff0600720c */ /* 0x000fe20003f06270 */
[----:B------:R-:W-:-:S05]  /*0660*/  VIADD R6, R5, 0xffffff04 ;  /* 0xffffff0405067836 */ /* 0x000fca0000000000 */
[----:B------:R-:W-:-:S07]  /*0670*/  SHF.R.U32.HI R5, RZ, R6, R9 ;  /* 0x00000006ff057219 */ /* 0x000fce0000011609 */
[----:B------:R-:W-:-:S05]  /*0680*/  @!P0 IADD3 R5, PT, PT, R5, 0x1, RZ ;  /* 0x0000000105058810 */ /* 0x000fca0007ffe0ff */
[----:B------:R-:W-:-:S05]  /*0690*/  @!P1 IMAD.SHL.U32 R5, R5, 0x2, RZ ;  /* 0x0000000205059824 */ /* 0x000fca00078e00ff */
[----:B------:R-:W-:Y:S01]  /*06a0*/  LOP3.LUT R5, R5, 0x80000000, R0, 0xf8, !PT ;  /* 0x8000000005057812 */ /* 0x000fe200078ef800 */
[----:B------:R-:W-:Y:S06]  /*06b0*/  BRA `(.L_x_24) ;  /* 0x0000000000047947 */ /* 0x000fec0003800000 */
.L_x_25:
[----:B------:R2:W3:Y:S02]  /*06c0*/  MUFU.RCP R5, R0 ;  /* 0x0000000000057308 */ /* 0x0004e40000001000 */
.L_x_24:
[----:B0123--:R-:W-:Y:S02]  /*06d0*/  MOV R0, R5 ;  /* 0x0000000500007202 */ /* 0x00ffe40000000f00 */
[----:B------:R-:W-:-:S04]  /*06e0*/  MOV R5, 0x0 ;  /* 0x0000000000057802 */ /* 0x000fc80000000f00 */
[----:B------:R-:W-:Y:S05]  /*06f0*/  RET.REL.NODEC R4 `(_Z23forwardEulerSolveKernelPfS_PKfS1_jff) ;  /* 0xfffffff804407950 */ /* 0x000fea0003c3ffff */
.L_x_26:
        /* <DEDUP_REMOVED lines=16> */
.L_x_29:


//--------------------- .text._Z22accumulateForcesKernelPfjff --------------------------
	.section	.text._Z22accumulateForcesKernelPfjff,"ax",@progbits
	.align	128
        .global         _Z22accumulateForcesKernelPfjff
        .type           _Z22accumulateForcesKernelPfjff,@function
        .size           _Z22accumulateForcesKernelPfjff,(.L_x_36 - _Z22accumulateForcesKernelPfjff)
        .other          _Z22accumulateForcesKernelPfjff,@"STO_CUDA_ENTRY STV_DEFAULT"
_Z22accumulateForcesKernelPfjff:
.text._Z22accumulateForcesKernelPfjff:
        /* <DEDUP_REMOVED lines=10> */
[----:B------:R-:W0:Y:S06]  /*00a0*/  LDCU UR8, c[0x0][0x38c] ;  /* 0x00007180ff0877ac */ /* 0x000e2c0008000800 */
[----:B------:R-:W2:Y:S01]  /*00b0*/  LDC.64 R4, c[0x0][0x380] ;  /* 0x0000e000ff047b82 */ /* 0x000ea20000000a00 */
[----:B------:R-:W3:Y:S01]  /*00c0*/  LDCU.64 UR6, c[0x0][0x358] ;  /* 0x00006b00ff0677ac */ /* 0x000ee20008000a00 */
[----:B-1----:R-:W-:-:S02]  /*00d0*/  IMAD R9, R9, UR4, RZ ;  /* 0x0000000409097c24 */ /* 0x002fc4000f8e02ff */
[----:B0--3--:R-:W-:-:S07]  /*00e0*/  FMUL R7, R7, UR8 ;  /* 0x0000000807077c20 */ /* 0x009fce0008400000 */
.L_x_27:
[----:B0-----:R-:W-:Y:S01]  /*00f0*/  IMAD R3, R0, 0x3, RZ ;  /* 0x0000000300037824 */ /* 0x001fe200078e02ff */
[----:B------:R-:W-:-:S03]  /*0100*/  IADD3 R0, PT, PT, R9, R0, RZ ;  /* 0x0000000009007210 */ /* 0x000fc60007ffe0ff */
[----:B--2---:R-:W-:Y:S01]  /*0110*/  IMAD.WIDE.U32 R2, R3, 0x4, R4 ;  /* 0x0000000403027825 */ /* 0x004fe200078e0004 */
[----:B------:R-:W-:-:S04]  /*0120*/  ISETP.GE.U32.AND P0, PT, R0, UR5, PT ;  /* 0x0000000500007c0c */ /* 0x000fc8000bf06070 */
[----:B------:R0:W-:Y:S04]  /*0130*/  STG.E desc[UR6][R2.64], RZ ;  /* 0x000000ff02007986 */ /* 0x0001e8000c101906 */
[----:B------:R0:W-:Y:S04]  /*0140*/  STG.E desc[UR6][R2.64+0x4], R7 ;  /* 0x0000040702007986 */ /* 0x0001e8000c101906 */
[----:B------:R0:W-:Y:S01]  /*0150*/  STG.E desc[UR6][R2.64+0x8], RZ ;  /* 0x000008ff02007986 */ /* 0x0001e2000c101906 */
[----:B------:R-:W-:Y:S05]  /*0160*/  @!P0 BRA `(.L_x_27) ;  /* 0xfffffffc00e08947 */ /* 0x000fea000383ffff */
[----:B------:R-:W-:Y:S05]  /*0170*/  EXIT ;  /* 0x000000000000794d */ /* 0x000fea0003800000 */
.L_x_28:
        /* <DEDUP_REMOVED lines=16> */
.L_x_36:


//--------------------- .nv.shared._Z18float3ReduceKernelI14SumReductionOpEvPf --------------------------
	.section	.nv.shared._Z18float3ReduceKernelI14SumReductionOpEvPf,"aw",@nobits
	.sectionflags	@""
	.align	16
	.zero		1024


//--------------------- .nv.shared.reserved.0     --------------------------
	.section	.nv.shared.reserved.0,"aw",@nobits
	.weak		__nv_reservedSMEM_offset_0_alias
	.size		__nv_reservedSMEM_offset_0_alias, 0, 64
	.other		__nv_reservedSMEM_offset_0_alias,@"STO_CUDA_RESERVED_SHARED STV_DEFAULT"
__nv_reservedSMEM_offset_0_alias:
	.zero		0
	.zero		64


//--------------------- .nv.shared._Z18float3ReduceKernelI14MaxReductionOpEvPf --------------------------
	.section	.nv.shared._Z18float3ReduceKernelI14MaxReductionOpEvPf,"aw",@nobits
	.sectionflags	@""
	.align	16
	.zero		1024


//--------------------- .nv.shared._Z18float3ReduceKernelI14MinReductionOpEvPf --------------------------
	.section	.nv.shared._Z18float3ReduceKernelI14MinReductionOpEvPf,"aw",@nobits
	.sectionflags	@""
	.align	16
	.zero		1024


//--------------------- .nv.shared._Z10fillKernelPf6float3 --------------------------
	.section	.nv.shared._Z10fillKernelPf6float3,"aw",@nobits
	.sectionflags	@""
	.align	16
	.zero		1024


//--------------------- .nv.shared._Z27handlePlaneCollisionsKernelPfS_PKfjfff --------------------------
	.section	.nv.shared._Z27handlePlaneCollisionsKernelPfS_PKfjfff,"aw",@nobits
	.sectionflags	@""
	.align	16
	.zero		1024


//--------------------- .nv.shared._Z23forwardEulerSolveKernelPfS_PKfS1_jff --------------------------
	.section	.nv.shared._Z23forwardEulerSolveKernelPfS_PKfS1_jff,"aw",@nobits
	.sectionflags	@""
	.align	16
	.zero		1024


//--------------------- .nv.shared._Z22accumulateForcesKernelPfjff --------------------------
	.section	.nv.shared._Z22accumulateForcesKernelPfjff,"aw",@nobits
	.sectionflags	@""
	.align	16
	.zero		1024


//--------------------- .nv.constant0._Z18float3ReduceKernelI14SumReductionOpEvPf --------------------------
	.section	.nv.constant0._Z18float3ReduceKernelI14SumReductionOpEvPf,"a",@progbits
	.sectionflags	@""
	.align	4
.nv.constant0._Z18float3ReduceKernelI14SumReductionOpEvPf:
	.zero		904


//--------------------- .nv.constant0._Z18float3ReduceKernelI14MaxReductionOpEvPf --------------------------
	.section	.nv.constant0._Z18float3ReduceKernelI14MaxReductionOpEvPf,"a",@progbits
	.sectionflags	@""
	.align	4
.nv.constant0._Z18float3ReduceKernelI14MaxReductionOpEvPf:
	.zero		904


//--------------------- .nv.constant0._Z18float3ReduceKernelI14MinReductionOpEvPf --------------------------
	.section	.nv.constant0._Z18float3ReduceKernelI14MinReductionOpEvPf,"a",@progbits
	.sectionflags	@""
	.align	4
.nv.constant0._Z18float3ReduceKernelI14MinReductionOpEvPf:
	.zero		904


//--------------------- .nv.constant0._Z10fillKernelPf6float3 --------------------------
	.section	.nv.constant0._Z10fillKernelPf6float3,"a",@progbits
	.sectionflags	@""
	.align	4
.nv.constant0._Z10fillKernelPf6float3:
	.zero		916


//--------------------- .nv.constant0._Z27handlePlaneCollisionsKernelPfS_PKfjfff --------------------------
	.section	.nv.constant0._Z27handlePlaneCollisionsKernelPfS_PKfjfff,"a",@progbits
	.sectionflags	@""
	.align	4
.nv.constant0._Z27handlePlaneCollisionsKernelPfS_PKfjfff:
	.zero		936


//--------------------- .nv.constant0._Z23forwardEulerSolveKernelPfS_PKfS1_jff --------------------------
	.section	.nv.constant0._Z23forwardEulerSolveKernelPfS_PKfS1_jff,"a",@progbits
	.sectionflags	@""
	.align	4
.nv.constant0._Z23forwardEulerSolveKernelPfS_PKfS1_jff:
	.zero		940


//--------------------- .nv.constant0._Z22accumulateForcesKernelPfjff --------------------------
	.section	.nv.constant0._Z22accumulateForcesKernelPfjff,"a",@progbits
	.sectionflags	@""
	.align	4
.nv.constant0._Z22accumulateForcesKernelPfjff:
	.zero		916


//--------------------- SYMBOLS --------------------------

	.type		.nv.reservedSmem.offset0,@object
	.size		.nv.reservedSmem.offset0,0x4
	.type		.nv.reservedSmem.cap,@object
	.size		.nv.reservedSmem.cap,0x4
